//
// Generated by NVIDIA NVVM Compiler
//
// Compiler Build ID: CL-36424714
// Cuda compilation tools, release 13.0, V13.0.88
// Based on NVVM 20.0.0
//

.version 9.0
.target sm_100
.address_size 64

	// .globl	_Z13sum_v1_kernelPKfPfii
.extern .shared .align 16 .b8 shmem[];

.visible .entry _Z13sum_v1_kernelPKfPfii(
	.param .u64 .ptr .align 1 _Z13sum_v1_kernelPKfPfii_param_0,
	.param .u64 .ptr .align 1 _Z13sum_v1_kernelPKfPfii_param_1,
	.param .u32 _Z13sum_v1_kernelPKfPfii_param_2,
	.param .u32 _Z13sum_v1_kernelPKfPfii_param_3
)
{
	.reg .pred 	%p<11>;
	.reg .b32 	%r<38>;
	.reg .b32 	%f<180>;
	.reg .b64 	%rd<16>;

	ld.param.u64 	%rd4, [_Z13sum_v1_kernelPKfPfii_param_0];
	ld.param.u64 	%rd3, [_Z13sum_v1_kernelPKfPfii_param_1];
	ld.param.u32 	%r24, [_Z13sum_v1_kernelPKfPfii_param_2];
	ld.param.u32 	%r23, [_Z13sum_v1_kernelPKfPfii_param_3];
	cvta.to.global.u64 	%rd1, %rd4;
	mov.u32 	%r25, %ctaid.x;
	mov.u32 	%r26, %ntid.x;
	mov.u32 	%r27, %tid.x;
	mad.lo.s32 	%r1, %r25, %r26, %r27;
	setp.ge.s32 	%p1, %r1, %r24;
	@%p1 bra 	$L__BB0_15;
	setp.lt.s32 	%p2, %r23, 1;
	mov.f32 	%f179, 0f00000000;
	@%p2 bra 	$L__BB0_14;
	mul.lo.s32 	%r2, %r23, %r1;
	and.b32  	%r3, %r23, 15;
	setp.lt.u32 	%p3, %r23, 16;
	mov.f32 	%f169, 0f00000000;
	mov.b32 	%r34, 0;
	mov.f32 	%f179, %f169;
	@%p3 bra 	$L__BB0_5;
	and.b32  	%r34, %r23, 2147483632;
	neg.s32 	%r32, %r34;
	add.s64 	%rd2, %rd1, 32;
	mov.f32 	%f169, 0f00000000;
	mov.u32 	%r31, %r2;
$L__BB0_4:
	.pragma "nounroll";
	mul.wide.s32 	%rd5, %r31, 4;
	add.s64 	%rd6, %rd2, %rd5;
	ld.global.f32 	%f27, [%rd6+-32];
	sub.f32 	%f28, %f27, %f169;
	add.f32 	%f29, %f179, %f28;
	sub.f32 	%f30, %f29, %f179;
	sub.f32 	%f31, %f30, %f28;
	ld.global.f32 	%f32, [%rd6+-28];
	sub.f32 	%f33, %f32, %f31;
	add.f32 	%f34, %f29, %f33;
	sub.f32 	%f35, %f34, %f29;
	sub.f32 	%f36, %f35, %f33;
	ld.global.f32 	%f37, [%rd6+-24];
	sub.f32 	%f38, %f37, %f36;
	add.f32 	%f39, %f34, %f38;
	sub.f32 	%f40, %f39, %f34;
	sub.f32 	%f41, %f40, %f38;
	ld.global.f32 	%f42, [%rd6+-20];
	sub.f32 	%f43, %f42, %f41;
	add.f32 	%f44, %f39, %f43;
	sub.f32 	%f45, %f44, %f39;
	sub.f32 	%f46, %f45, %f43;
	ld.global.f32 	%f47, [%rd6+-16];
	sub.f32 	%f48, %f47, %f46;
	add.f32 	%f49, %f44, %f48;
	sub.f32 	%f50, %f49, %f44;
	sub.f32 	%f51, %f50, %f48;
	ld.global.f32 	%f52, [%rd6+-12];
	sub.f32 	%f53, %f52, %f51;
	add.f32 	%f54, %f49, %f53;
	sub.f32 	%f55, %f54, %f49;
	sub.f32 	%f56, %f55, %f53;
	ld.global.f32 	%f57, [%rd6+-8];
	sub.f32 	%f58, %f57, %f56;
	add.f32 	%f59, %f54, %f58;
	sub.f32 	%f60, %f59, %f54;
	sub.f32 	%f61, %f60, %f58;
	ld.global.f32 	%f62, [%rd6+-4];
	sub.f32 	%f63, %f62, %f61;
	add.f32 	%f64, %f59, %f63;
	sub.f32 	%f65, %f64, %f59;
	sub.f32 	%f66, %f65, %f63;
	ld.global.f32 	%f67, [%rd6];
	sub.f32 	%f68, %f67, %f66;
	add.f32 	%f69, %f64, %f68;
	sub.f32 	%f70, %f69, %f64;
	sub.f32 	%f71, %f70, %f68;
	ld.global.f32 	%f72, [%rd6+4];
	sub.f32 	%f73, %f72, %f71;
	add.f32 	%f74, %f69, %f73;
	sub.f32 	%f75, %f74, %f69;
	sub.f32 	%f76, %f75, %f73;
	ld.global.f32 	%f77, [%rd6+8];
	sub.f32 	%f78, %f77, %f76;
	add.f32 	%f79, %f74, %f78;
	sub.f32 	%f80, %f79, %f74;
	sub.f32 	%f81, %f80, %f78;
	ld.global.f32 	%f82, [%rd6+12];
	sub.f32 	%f83, %f82, %f81;
	add.f32 	%f84, %f79, %f83;
	sub.f32 	%f85, %f84, %f79;
	sub.f32 	%f86, %f85, %f83;
	ld.global.f32 	%f87, [%rd6+16];
	sub.f32 	%f88, %f87, %f86;
	add.f32 	%f89, %f84, %f88;
	sub.f32 	%f90, %f89, %f84;
	sub.f32 	%f91, %f90, %f88;
	ld.global.f32 	%f92, [%rd6+20];
	sub.f32 	%f93, %f92, %f91;
	add.f32 	%f94, %f89, %f93;
	sub.f32 	%f95, %f94, %f89;
	sub.f32 	%f96, %f95, %f93;
	ld.global.f32 	%f97, [%rd6+24];
	sub.f32 	%f98, %f97, %f96;
	add.f32 	%f99, %f94, %f98;
	sub.f32 	%f100, %f99, %f94;
	sub.f32 	%f101, %f100, %f98;
	ld.global.f32 	%f102, [%rd6+28];
	sub.f32 	%f103, %f102, %f101;
	add.f32 	%f179, %f99, %f103;
	sub.f32 	%f104, %f179, %f99;
	sub.f32 	%f169, %f104, %f103;
	add.s32 	%r32, %r32, 16;
	add.s32 	%r31, %r31, 16;
	setp.ne.s32 	%p4, %r32, 0;
	@%p4 bra 	$L__BB0_4;
$L__BB0_5:
	setp.eq.s32 	%p5, %r3, 0;
	@%p5 bra 	$L__BB0_14;
	and.b32  	%r11, %r23, 7;
	setp.lt.u32 	%p6, %r3, 8;
	@%p6 bra 	$L__BB0_8;
	add.s32 	%r29, %r34, %r2;
	mul.wide.s32 	%rd7, %r29, 4;
	add.s64 	%rd8, %rd1, %rd7;
	ld.global.f32 	%f106, [%rd8];
	sub.f32 	%f107, %f106, %f169;
	add.f32 	%f108, %f179, %f107;
	sub.f32 	%f109, %f108, %f179;
	sub.f32 	%f110, %f109, %f107;
	ld.global.f32 	%f111, [%rd8+4];
	sub.f32 	%f112, %f111, %f110;
	add.f32 	%f113, %f108, %f112;
	sub.f32 	%f114, %f113, %f108;
	sub.f32 	%f115, %f114, %f112;
	ld.global.f32 	%f116, [%rd8+8];
	sub.f32 	%f117, %f116, %f115;
	add.f32 	%f118, %f113, %f117;
	sub.f32 	%f119, %f118, %f113;
	sub.f32 	%f120, %f119, %f117;
	ld.global.f32 	%f121, [%rd8+12];
	sub.f32 	%f122, %f121, %f120;
	add.f32 	%f123, %f118, %f122;
	sub.f32 	%f124, %f123, %f118;
	sub.f32 	%f125, %f124, %f122;
	ld.global.f32 	%f126, [%rd8+16];
	sub.f32 	%f127, %f126, %f125;
	add.f32 	%f128, %f123, %f127;
	sub.f32 	%f129, %f128, %f123;
	sub.f32 	%f130, %f129, %f127;
	ld.global.f32 	%f131, [%rd8+20];
	sub.f32 	%f132, %f131, %f130;
	add.f32 	%f133, %f128, %f132;
	sub.f32 	%f134, %f133, %f128;
	sub.f32 	%f135, %f134, %f132;
	ld.global.f32 	%f136, [%rd8+24];
	sub.f32 	%f137, %f136, %f135;
	add.f32 	%f138, %f133, %f137;
	sub.f32 	%f139, %f138, %f133;
	sub.f32 	%f140, %f139, %f137;
	ld.global.f32 	%f141, [%rd8+28];
	sub.f32 	%f142, %f141, %f140;
	add.f32 	%f179, %f138, %f142;
	sub.f32 	%f143, %f179, %f138;
	sub.f32 	%f169, %f143, %f142;
	add.s32 	%r34, %r34, 8;
$L__BB0_8:
	setp.eq.s32 	%p7, %r11, 0;
	@%p7 bra 	$L__BB0_14;
	and.b32  	%r14, %r23, 3;
	setp.lt.u32 	%p8, %r11, 4;
	@%p8 bra 	$L__BB0_11;
	add.s32 	%r30, %r34, %r2;
	mul.wide.s32 	%rd9, %r30, 4;
	add.s64 	%rd10, %rd1, %rd9;
	ld.global.f32 	%f145, [%rd10];
	sub.f32 	%f146, %f145, %f169;
	add.f32 	%f147, %f179, %f146;
	sub.f32 	%f148, %f147, %f179;
	sub.f32 	%f149, %f148, %f146;
	ld.global.f32 	%f150, [%rd10+4];
	sub.f32 	%f151, %f150, %f149;
	add.f32 	%f152, %f147, %f151;
	sub.f32 	%f153, %f152, %f147;
	sub.f32 	%f154, %f153, %f151;
	ld.global.f32 	%f155, [%rd10+8];
	sub.f32 	%f156, %f155, %f154;
	add.f32 	%f157, %f152, %f156;
	sub.f32 	%f158, %f157, %f152;
	sub.f32 	%f159, %f158, %f156;
	ld.global.f32 	%f160, [%rd10+12];
	sub.f32 	%f161, %f160, %f159;
	add.f32 	%f179, %f157, %f161;
	sub.f32 	%f162, %f179, %f157;
	sub.f32 	%f169, %f162, %f161;
	add.s32 	%r34, %r34, 4;
$L__BB0_11:
	setp.eq.s32 	%p9, %r14, 0;
	@%p9 bra 	$L__BB0_14;
	add.s32 	%r37, %r34, %r2;
	neg.s32 	%r36, %r14;
	mov.f32 	%f178, %f179;
$L__BB0_13:
	.pragma "nounroll";
	mul.wide.s32 	%rd11, %r37, 4;
	add.s64 	%rd12, %rd1, %rd11;
	ld.global.f32 	%f163, [%rd12];
	sub.f32 	%f164, %f163, %f169;
	add.f32 	%f179, %f178, %f164;
	sub.f32 	%f165, %f179, %f178;
	sub.f32 	%f169, %f165, %f164;
	add.s32 	%r37, %r37, 1;
	add.s32 	%r36, %r36, 1;
	setp.ne.s32 	%p10, %r36, 0;
	mov.f32 	%f178, %f179;
	@%p10 bra 	$L__BB0_13;
$L__BB0_14:
	cvta.to.global.u64 	%rd13, %rd3;
	mul.wide.s32 	%rd14, %r1, 4;
	add.s64 	%rd15, %rd13, %rd14;
	st.global.f32 	[%rd15], %f179;
$L__BB0_15:
	ret;

}
	// .globl	_Z13sum_v2_kernelPKfPfii
.visible .entry _Z13sum_v2_kernelPKfPfii(
	.param .u64 .ptr .align 1 _Z13sum_v2_kernelPKfPfii_param_0,
	.param .u64 .ptr .align 1 _Z13sum_v2_kernelPKfPfii_param_1,
	.param .u32 _Z13sum_v2_kernelPKfPfii_param_2,
	.param .u32 _Z13sum_v2_kernelPKfPfii_param_3
)
{
	.reg .pred 	%p<6>;
	.reg .b32 	%r<16>;
	.reg .b32 	%f<13>;
	.reg .b64 	%rd<9>;

	ld.param.u64 	%rd1, [_Z13sum_v2_kernelPKfPfii_param_0];
	ld.param.u64 	%rd2, [_Z13sum_v2_kernelPKfPfii_param_1];
	ld.param.u32 	%r8, [_Z13sum_v2_kernelPKfPfii_param_3];
	mov.u32 	%r1, %tid.x;
	mov.u32 	%r9, %ctaid.x;
	mov.u32 	%r15, %ntid.x;
	mad.lo.s32 	%r3, %r9, %r15, %r1;
	mov.u32 	%r4, %ctaid.y;
	setp.ge.s32 	%p1, %r3, %r8;
	mov.f32 	%f11, 0f00000000;
	@%p1 bra 	$L__BB1_2;
	cvta.to.global.u64 	%rd3, %rd1;
	mad.lo.s32 	%r10, %r8, %r4, %r3;
	mul.wide.s32 	%rd4, %r10, 4;
	add.s64 	%rd5, %rd3, %rd4;
	ld.global.f32 	%f11, [%rd5];
$L__BB1_2:
	shl.b32 	%r11, %r1, 2;
	mov.u32 	%r12, shmem;
	add.s32 	%r5, %r12, %r11;
	st.shared.f32 	[%r5], %f11;
	bar.sync 	0;
	setp.lt.u32 	%p2, %r15, 2;
	@%p2 bra 	$L__BB1_6;
$L__BB1_3:
	shr.u32 	%r7, %r15, 1;
	setp.ge.u32 	%p3, %r1, %r7;
	mov.f32 	%f12, 0f00000000;
	@%p3 bra 	$L__BB1_5;
	shl.b32 	%r13, %r7, 2;
	add.s32 	%r14, %r5, %r13;
	ld.shared.f32 	%f12, [%r14];
$L__BB1_5:
	ld.shared.f32 	%f7, [%r5];
	add.f32 	%f8, %f12, %f7;
	st.shared.f32 	[%r5], %f8;
	bar.sync 	0;
	setp.gt.u32 	%p4, %r15, 3;
	mov.u32 	%r15, %r7;
	@%p4 bra 	$L__BB1_3;
$L__BB1_6:
	setp.ne.s32 	%p5, %r1, 0;
	@%p5 bra 	$L__BB1_8;
	cvta.to.global.u64 	%rd6, %rd2;
	mul.wide.u32 	%rd7, %r4, 4;
	add.s64 	%rd8, %rd6, %rd7;
	ld.shared.f32 	%f9, [shmem];
	atom.global.add.f32 	%f10, [%rd8], %f9;
$L__BB1_8:
	ret;

}
	// .globl	_Z13sum_v3_kernelPKfPfiii
.visible .entry _Z13sum_v3_kernelPKfPfiii(
	.param .u64 .ptr .align 1 _Z13sum_v3_kernelPKfPfiii_param_0,
	.param .u64 .ptr .align 1 _Z13sum_v3_kernelPKfPfiii_param_1,
	.param .u32 _Z13sum_v3_kernelPKfPfiii_param_2,
	.param .u32 _Z13sum_v3_kernelPKfPfiii_param_3,
	.param .u32 _Z13sum_v3_kernelPKfPfiii_param_4
)
{
	.reg .pred 	%p<29>;
	.reg .b32 	%r<104>;
	.reg .b32 	%f<106>;
	.reg .b64 	%rd<37>;

	ld.param.u64 	%rd3, [_Z13sum_v3_kernelPKfPfiii_param_0];
	ld.param.u64 	%rd2, [_Z13sum_v3_kernelPKfPfiii_param_1];
	ld.param.u32 	%r62, [_Z13sum_v3_kernelPKfPfiii_param_3];
	ld.param.u32 	%r63, [_Z13sum_v3_kernelPKfPfiii_param_4];
	cvta.to.global.u64 	%rd1, %rd3;
	mov.u32 	%r1, %tid.x;
	mov.u32 	%r2, %ctaid.x;
	mov.u32 	%r103, %ntid.x;
	mul.lo.s32 	%r4, %r63, %r2;
	mov.u32 	%r5, %ctaid.y;
	setp.lt.s32 	%p1, %r63, 1;
	mov.f32 	%f104, 0f00000000;
	@%p1 bra 	$L__BB2_42;
	mul.lo.s32 	%r6, %r62, %r5;
	and.b32  	%r7, %r63, 7;
	setp.lt.u32 	%p2, %r63, 8;
	mov.f32 	%f104, 0f00000000;
	mov.b32 	%r101, 0;
	@%p2 bra 	$L__BB2_20;
	and.b32  	%r101, %r63, 2147483640;
	neg.s32 	%r99, %r101;
	add.s32 	%r65, %r1, %r6;
	mad.lo.s32 	%r66, %r103, %r4, %r103;
	add.s32 	%r98, %r65, %r66;
	shl.b32 	%r11, %r103, 3;
	add.s32 	%r67, %r4, 2;
	mad.lo.s32 	%r97, %r103, %r67, %r65;
	add.s32 	%r68, %r4, 3;
	mad.lo.s32 	%r96, %r103, %r68, %r65;
	add.s32 	%r69, %r4, 4;
	mad.lo.s32 	%r95, %r103, %r69, %r65;
	add.s32 	%r70, %r4, 5;
	mad.lo.s32 	%r94, %r103, %r70, %r65;
	add.s32 	%r71, %r4, 6;
	mad.lo.s32 	%r93, %r103, %r71, %r65;
	add.s32 	%r72, %r4, 7;
	mad.lo.s32 	%r92, %r103, %r72, %r65;
	mul.lo.s32 	%r73, %r103, %r2;
	mad.lo.s32 	%r90, %r73, %r63, %r1;
	add.s32 	%r91, %r90, %r6;
	mov.f32 	%f104, 0f00000000;
$L__BB2_3:
	.pragma "nounroll";
	setp.ge.s32 	%p3, %r90, %r62;
	mov.f32 	%f83, 0f00000000;
	@%p3 bra 	$L__BB2_5;
	mul.wide.s32 	%rd4, %r91, 4;
	add.s64 	%rd5, %rd1, %rd4;
	ld.global.f32 	%f83, [%rd5];
$L__BB2_5:
	add.f32 	%f4, %f104, %f83;
	add.s32 	%r30, %r103, %r90;
	setp.ge.s32 	%p4, %r30, %r62;
	mov.f32 	%f84, 0f00000000;
	@%p4 bra 	$L__BB2_7;
	mul.wide.s32 	%rd6, %r98, 4;
	add.s64 	%rd7, %rd1, %rd6;
	ld.global.f32 	%f84, [%rd7];
$L__BB2_7:
	add.f32 	%f7, %f4, %f84;
	add.s32 	%r31, %r103, %r30;
	setp.ge.s32 	%p5, %r31, %r62;
	mov.f32 	%f85, 0f00000000;
	@%p5 bra 	$L__BB2_9;
	mul.wide.s32 	%rd8, %r97, 4;
	add.s64 	%rd9, %rd1, %rd8;
	ld.global.f32 	%f85, [%rd9];
$L__BB2_9:
	add.f32 	%f10, %f7, %f85;
	add.s32 	%r32, %r103, %r31;
	setp.ge.s32 	%p6, %r32, %r62;
	mov.f32 	%f86, 0f00000000;
	@%p6 bra 	$L__BB2_11;
	mul.wide.s32 	%rd10, %r96, 4;
	add.s64 	%rd11, %rd1, %rd10;
	ld.global.f32 	%f86, [%rd11];
$L__BB2_11:
	add.f32 	%f13, %f10, %f86;
	add.s32 	%r33, %r103, %r32;
	setp.ge.s32 	%p7, %r33, %r62;
	mov.f32 	%f87, 0f00000000;
	@%p7 bra 	$L__BB2_13;
	mul.wide.s32 	%rd12, %r95, 4;
	add.s64 	%rd13, %rd1, %rd12;
	ld.global.f32 	%f87, [%rd13];
$L__BB2_13:
	add.f32 	%f16, %f13, %f87;
	add.s32 	%r34, %r103, %r33;
	setp.ge.s32 	%p8, %r34, %r62;
	mov.f32 	%f88, 0f00000000;
	@%p8 bra 	$L__BB2_15;
	mul.wide.s32 	%rd14, %r94, 4;
	add.s64 	%rd15, %rd1, %rd14;
	ld.global.f32 	%f88, [%rd15];
$L__BB2_15:
	add.f32 	%f19, %f16, %f88;
	add.s32 	%r35, %r103, %r34;
	setp.ge.s32 	%p9, %r35, %r62;
	mov.f32 	%f89, 0f00000000;
	@%p9 bra 	$L__BB2_17;
	mul.wide.s32 	%rd16, %r93, 4;
	add.s64 	%rd17, %rd1, %rd16;
	ld.global.f32 	%f89, [%rd17];
$L__BB2_17:
	add.f32 	%f22, %f19, %f89;
	add.s32 	%r74, %r103, %r35;
	setp.ge.s32 	%p10, %r74, %r62;
	mov.f32 	%f90, 0f00000000;
	@%p10 bra 	$L__BB2_19;
	mul.wide.s32 	%rd18, %r92, 4;
	add.s64 	%rd19, %rd1, %rd18;
	ld.global.f32 	%f90, [%rd19];
$L__BB2_19:
	add.f32 	%f104, %f22, %f90;
	add.s32 	%r99, %r99, 8;
	add.s32 	%r98, %r98, %r11;
	add.s32 	%r97, %r97, %r11;
	add.s32 	%r96, %r96, %r11;
	add.s32 	%r95, %r95, %r11;
	add.s32 	%r94, %r94, %r11;
	add.s32 	%r93, %r93, %r11;
	add.s32 	%r92, %r92, %r11;
	add.s32 	%r91, %r91, %r11;
	add.s32 	%r90, %r90, %r11;
	setp.ne.s32 	%p11, %r99, 0;
	@%p11 bra 	$L__BB2_3;
$L__BB2_20:
	setp.eq.s32 	%p12, %r7, 0;
	@%p12 bra 	$L__BB2_42;
	and.b32  	%r47, %r63, 3;
	setp.lt.u32 	%p13, %r7, 4;
	@%p13 bra 	$L__BB2_31;
	add.s32 	%r75, %r101, %r4;
	mad.lo.s32 	%r48, %r75, %r103, %r1;
	setp.ge.s32 	%p14, %r48, %r62;
	mov.f32 	%f93, 0f00000000;
	@%p14 bra 	$L__BB2_24;
	add.s32 	%r76, %r48, %r6;
	mul.wide.s32 	%rd20, %r76, 4;
	add.s64 	%rd21, %rd1, %rd20;
	ld.global.f32 	%f93, [%rd21];
$L__BB2_24:
	add.f32 	%f30, %f104, %f93;
	add.s32 	%r49, %r48, %r103;
	setp.ge.s32 	%p15, %r49, %r62;
	mov.f32 	%f94, 0f00000000;
	@%p15 bra 	$L__BB2_26;
	add.s32 	%r77, %r49, %r6;
	mul.wide.s32 	%rd22, %r77, 4;
	add.s64 	%rd23, %rd1, %rd22;
	ld.global.f32 	%f94, [%rd23];
$L__BB2_26:
	add.f32 	%f33, %f30, %f94;
	add.s32 	%r50, %r49, %r103;
	setp.ge.s32 	%p16, %r50, %r62;
	mov.f32 	%f95, 0f00000000;
	@%p16 bra 	$L__BB2_28;
	add.s32 	%r78, %r50, %r6;
	mul.wide.s32 	%rd24, %r78, 4;
	add.s64 	%rd25, %rd1, %rd24;
	ld.global.f32 	%f95, [%rd25];
$L__BB2_28:
	add.f32 	%f36, %f33, %f95;
	add.s32 	%r51, %r50, %r103;
	setp.ge.s32 	%p17, %r51, %r62;
	mov.f32 	%f96, 0f00000000;
	@%p17 bra 	$L__BB2_30;
	add.s32 	%r79, %r51, %r6;
	mul.wide.s32 	%rd26, %r79, 4;
	add.s64 	%rd27, %rd1, %rd26;
	ld.global.f32 	%f96, [%rd27];
$L__BB2_30:
	add.f32 	%f104, %f36, %f96;
	add.s32 	%r101, %r101, 4;
$L__BB2_31:
	setp.eq.s32 	%p18, %r47, 0;
	@%p18 bra 	$L__BB2_42;
	setp.eq.s32 	%p19, %r47, 1;
	@%p19 bra 	$L__BB2_38;
	add.s32 	%r80, %r101, %r4;
	mad.lo.s32 	%r54, %r80, %r103, %r1;
	setp.ge.s32 	%p20, %r54, %r62;
	mov.f32 	%f99, 0f00000000;
	@%p20 bra 	$L__BB2_35;
	add.s32 	%r81, %r54, %r6;
	mul.wide.s32 	%rd28, %r81, 4;
	add.s64 	%rd29, %rd1, %rd28;
	ld.global.f32 	%f99, [%rd29];
$L__BB2_35:
	add.f32 	%f44, %f104, %f99;
	add.s32 	%r55, %r54, %r103;
	setp.ge.s32 	%p21, %r55, %r62;
	mov.f32 	%f100, 0f00000000;
	@%p21 bra 	$L__BB2_37;
	add.s32 	%r82, %r55, %r6;
	mul.wide.s32 	%rd30, %r82, 4;
	add.s64 	%rd31, %rd1, %rd30;
	ld.global.f32 	%f100, [%rd31];
$L__BB2_37:
	add.f32 	%f104, %f44, %f100;
	add.s32 	%r101, %r101, 2;
$L__BB2_38:
	and.b32  	%r83, %r63, 1;
	setp.eq.b32 	%p22, %r83, 1;
	not.pred 	%p23, %p22;
	@%p23 bra 	$L__BB2_42;
	add.s32 	%r84, %r101, %r4;
	mad.lo.s32 	%r58, %r84, %r103, %r1;
	setp.ge.s32 	%p24, %r58, %r62;
	mov.f32 	%f103, 0f00000000;
	@%p24 bra 	$L__BB2_41;
	add.s32 	%r85, %r58, %r6;
	mul.wide.s32 	%rd32, %r85, 4;
	add.s64 	%rd33, %rd1, %rd32;
	ld.global.f32 	%f103, [%rd33];
$L__BB2_41:
	add.f32 	%f104, %f104, %f103;
$L__BB2_42:
	shl.b32 	%r86, %r1, 2;
	mov.u32 	%r87, shmem;
	add.s32 	%r59, %r87, %r86;
	st.shared.f32 	[%r59], %f104;
	bar.sync 	0;
	setp.lt.u32 	%p25, %r103, 2;
	@%p25 bra 	$L__BB2_46;
$L__BB2_43:
	shr.u32 	%r61, %r103, 1;
	setp.ge.u32 	%p26, %r1, %r61;
	mov.f32 	%f105, 0f00000000;
	@%p26 bra 	$L__BB2_45;
	shl.b32 	%r88, %r61, 2;
	add.s32 	%r89, %r59, %r88;
	ld.shared.f32 	%f105, [%r89];
$L__BB2_45:
	ld.shared.f32 	%f78, [%r59];
	add.f32 	%f79, %f105, %f78;
	st.shared.f32 	[%r59], %f79;
	bar.sync 	0;
	setp.gt.u32 	%p27, %r103, 3;
	mov.u32 	%r103, %r61;
	@%p27 bra 	$L__BB2_43;
$L__BB2_46:
	setp.ne.s32 	%p28, %r1, 0;
	@%p28 bra 	$L__BB2_48;
	cvta.to.global.u64 	%rd34, %rd2;
	mul.wide.u32 	%rd35, %r5, 4;
	add.s64 	%rd36, %rd34, %rd35;
	ld.shared.f32 	%f80, [shmem];
	atom.global.add.f32 	%f81, [%rd36], %f80;
$L__BB2_48:
	ret;

}


// ===== COMPILED SASS (sm_100) =====

	.target	sm_100

	.elftype	@"ET_EXEC"


//--------------------- .note.nv.tkinfo           --------------------------
	.section	.note.nv.tkinfo,"",@"SHT_NOTE"
	.sectionflags	@"SHF_NOTE_NV_TKINFO"
	.tkinfo
        /*0018*/ 	.word	0x00000002
        /*0030*/ 	.string	""
        /*0030*/ 	.string	"ptxas"
        /*0030*/ 	.string	"Cuda compilation tools, release 13.0, V13.0.88"
        /*0030*/ 	.string	"Build cuda_13.0.r13.0/compiler.36424714_0"
        /*0030*/ 	.string	"-arch sm_100 -m 64 "



//--------------------- .note.nv.cuinfo           --------------------------
	.section	.note.nv.cuinfo,"",@"SHT_NOTE"
	.sectionflags	@"SHF_NOTE_NV_CUINFO"
        /*0018*/ 	.short	0x0002
        /*001a*/ 	.short	0x0064
        /*001c*/ 	.short	0x0082
	.zero		2


//--------------------- .nv.info                  --------------------------
	.section	.nv.info,"",@"SHT_CUDA_INFO"
	.align	4


	//----- nvinfo : EIATTR_REGCOUNT
	.align		4
        /*0000*/ 	.byte	0x04, 0x2f
        /*0002*/ 	.short	(.L_1 - .L_0)
	.align		4
.L_0:
        /*0004*/ 	.word	index@(_Z13sum_v1_kernelPKfPfii)
        /*0008*/ 	.word	0x0000001c


	//----- nvinfo : EIATTR_FRAME_SIZE
	.align		4
.L_1:
        /*000c*/ 	.byte	0x04, 0x11
        /*000e*/ 	.short	(.L_3 - .L_2)
	.align		4
.L_2:
        /*0010*/ 	.word	index@(_Z13sum_v1_kernelPKfPfii)
        /*0014*/ 	.word	0x00000000


	//----- nvinfo : EIATTR_REGCOUNT
	.align		4
.L_3:
        /*0018*/ 	.byte	0x04, 0x2f
        /*001a*/ 	.short	(.L_5 - .L_4)
	.align		4
.L_4:
        /*001c*/ 	.word	index@(_Z13sum_v2_kernelPKfPfii)
        /*0020*/ 	.word	0x0000000c


	//----- nvinfo : EIATTR_FRAME_SIZE
	.align		4
.L_5:
        /*0024*/ 	.byte	0x04, 0x11
        /*0026*/ 	.short	(.L_7 - .L_6)
	.align		4
.L_6:
        /*0028*/ 	.word	index@(_Z13sum_v2_kernelPKfPfii)
        /*002c*/ 	.word	0x00000000


	//----- nvinfo : EIATTR_REGCOUNT
	.align		4
.L_7:
        /*0030*/ 	.byte	0x04, 0x2f
        /*0032*/ 	.short	(.L_9 - .L_8)
	.align		4
.L_8:
        /*0034*/ 	.word	index@(_Z13sum_v3_kernelPKfPfiii)
        /*0038*/ 	.word	0x00000020


	//----- nvinfo : EIATTR_FRAME_SIZE
	.align		4
.L_9:
        /*003c*/ 	.byte	0x04, 0x11
        /*003e*/ 	.short	(.L_11 - .L_10)
	.align		4
.L_10:
        /*0040*/ 	.word	index@(_Z13sum_v3_kernelPKfPfiii)
        /*0044*/ 	.word	0x00000000


	//----- nvinfo : EIATTR_MIN_STACK_SIZE
	.align		4
.L_11:
        /*0048*/ 	.byte	0x04, 0x12
        /*004a*/ 	.short	(.L_13 - .L_12)
	.align		4
.L_12:
        /*004c*/ 	.word	index@(_Z13sum_v3_kernelPKfPfiii)
        /*0050*/ 	.word	0x00000000


	//----- nvinfo : EIATTR_MIN_STACK_SIZE
	.align		4
.L_13:
        /*0054*/ 	.byte	0x04, 0x12
        /*0056*/ 	.short	(.L_15 - .L_14)
	.align		4
.L_14:
        /*0058*/ 	.word	index@(_Z13sum_v2_kernelPKfPfii)
        /*005c*/ 	.word	0x00000000


	//----- nvinfo : EIATTR_MIN_STACK_SIZE
	.align		4
.L_15:
        /*0060*/ 	.byte	0x04, 0x12
        /*0062*/ 	.short	(.L_17 - .L_16)
	.align		4
.L_16:
        /*0064*/ 	.word	index@(_Z13sum_v1_kernelPKfPfii)
        /*0068*/ 	.word	0x00000000
.L_17:


//--------------------- .nv.compat                --------------------------
	.section	.nv.compat,"",@"SHT_CUDA_COMPAT_INFO"
	.align	4
        /*0000*/ 	.byte	0x02, 0x09, 0x00, 0x00, 0x02, 0x02, 0x01, 0x00, 0x02, 0x05, 0x05, 0x00, 0x03, 0x07, 0x01, 0x01
        /*0010*/ 	.byte	0x02, 0x03, 0x00, 0x00, 0x02, 0x06, 0x01, 0x00, 0x04, 0x0b, 0x08, 0x00, 0x09, 0x00, 0x00, 0x00
        /*0020*/ 	.byte	0x00, 0x00, 0x00, 0x00


//--------------------- .nv.info._Z13sum_v3_kernelPKfPfiii --------------------------
	.section	.nv.info._Z13sum_v3_kernelPKfPfiii,"",@"SHT_CUDA_INFO"
	.sectionflags	@""
	.align	4


	//----- nvinfo : EIATTR_CUDA_API_VERSION
	.align		4
        /*0000*/ 	.byte	0x04, 0x37
        /*0002*/ 	.short	(.L_19 - .L_18)
.L_18:
        /*0004*/ 	.word	0x00000082


	//----- nvinfo : EIATTR_KPARAM_INFO
	.align		4
.L_19:
        /*0008*/ 	.byte	0x04, 0x17
        /*000a*/ 	.short	(.L_21 - .L_20)
.L_20:
        /*000c*/ 	.word	0x00000000
        /*0010*/ 	.short	0x0004
        /*0012*/ 	.short	0x0018
        /*0014*/ 	.byte	0x00, 0xf0, 0x11, 0x00


	//----- nvinfo : EIATTR_KPARAM_INFO
	.align		4
.L_21:
        /*0018*/ 	.byte	0x04, 0x17
        /*001a*/ 	.short	(.L_23 - .L_22)
.L_22:
        /*001c*/ 	.word	0x00000000
        /*0020*/ 	.short	0x0003
        /*0022*/ 	.short	0x0014
        /*0024*/ 	.byte	0x00, 0xf0, 0x11, 0x00


	//----- nvinfo : EIATTR_KPARAM_INFO
	.align		4
.L_23:
        /*0028*/ 	.byte	0x04, 0x17
        /*002a*/ 	.short	(.L_25 - .L_24)
.L_24:
        /*002c*/ 	.word	0x00000000
        /*0030*/ 	.short	0x0002
        /*0032*/ 	.short	0x0010
        /*0034*/ 	.byte	0x00, 0xf0, 0x11, 0x00


	//----- nvinfo : EIATTR_KPARAM_INFO
	.align		4
.L_25:
        /*0038*/ 	.byte	0x04, 0x17
        /*003a*/ 	.short	(.L_27 - .L_26)
.L_26:
        /*003c*/ 	.word	0x00000000
        /*0040*/ 	.short	0x0001
        /*0042*/ 	.short	0x0008
        /*0044*/ 	.byte	0x00, 0xf5, 0x21, 0x00


	//----- nvinfo : EIATTR_KPARAM_INFO
	.align		4
.L_27:
        /*0048*/ 	.byte	0x04, 0x17
        /*004a*/ 	.short	(.L_29 - .L_28)
.L_28:
        /*004c*/ 	.word	0x00000000
        /*0050*/ 	.short	0x0000
        /*0052*/ 	.short	0x0000
        /*0054*/ 	.byte	0x00, 0xf5, 0x21, 0x00


	//----- nvinfo : EIATTR_SPARSE_MMA_MASK
	.align		4
.L_29:
        /*0058*/ 	.byte	0x03, 0x50
        /*005a*/ 	.short	0x0000


	//----- nvinfo : EIATTR_MAXREG_COUNT
	.align		4
        /*005c*/ 	.byte	0x03, 0x1b
        /*005e*/ 	.short	0x00ff


	//----- nvinfo : EIATTR_NUM_BARRIERS
	.align		4
        /*0060*/ 	.byte	0x02, 0x4c
        /*0062*/ 	.byte	0x01
	.zero		1


	//----- nvinfo : EIATTR_MERCURY_ISA_VERSION
	.align		4
        /*0064*/ 	.byte	0x03, 0x5f
        /*0066*/ 	.short	0x0101


	//----- nvinfo : EIATTR_VRC_CTA_INIT_COUNT
	.align		4
        /*0068*/ 	.byte	0x02, 0x4a
	.zero		1
	.zero		1


	//----- nvinfo : EIATTR_EXIT_INSTR_OFFSETS
	.align		4
        /*006c*/ 	.byte	0x04, 0x1c
        /*006e*/ 	.short	(.L_31 - .L_30)


	//   ....[0]....
.L_30:
        /*0070*/ 	.word	0x00000d00


	//   ....[1]....
        /*0074*/ 	.word	0x00000d80


	//----- nvinfo : EIATTR_CRS_STACK_SIZE
	.align		4
.L_31:
        /*0078*/ 	.byte	0x04, 0x1e
        /*007a*/ 	.short	(.L_33 - .L_32)
.L_32:
        /*007c*/ 	.word	0x00000000


	//----- nvinfo : EIATTR_CBANK_PARAM_SIZE
	.align		4
.L_33:
        /*0080*/ 	.byte	0x03, 0x19
        /*0082*/ 	.short	0x001c


	//----- nvinfo : EIATTR_PARAM_CBANK
	.align		4
        /*0084*/ 	.byte	0x04, 0x0a
        /*0086*/ 	.short	(.L_35 - .L_34)
	.align		4
.L_34:
        /*0088*/ 	.word	index@(.nv.constant0._Z13sum_v3_kernelPKfPfiii)
        /*008c*/ 	.short	0x0380
        /*008e*/ 	.short	0x001c


	//----- nvinfo : EIATTR_SW_WAR
	.align		4
.L_35:
        /*0090*/ 	.byte	0x04, 0x36
        /*0092*/ 	.short	(.L_37 - .L_36)
.L_36:
        /*0094*/ 	.word	0x00000008
.L_37:


//--------------------- .nv.info._Z13sum_v2_kernelPKfPfii --------------------------
	.section	.nv.info._Z13sum_v2_kernelPKfPfii,"",@"SHT_CUDA_INFO"
	.sectionflags	@""
	.align	4


	//----- nvinfo : EIATTR_CUDA_API_VERSION
	.align		4
        /*0000*/ 	.byte	0x04, 0x37
        /*0002*/ 	.short	(.L_39 - .L_38)
.L_38:
        /*0004*/ 	.word	0x00000082


	//----- nvinfo : EIATTR_KPARAM_INFO
	.align		4
.L_39:
        /*0008*/ 	.byte	0x04, 0x17
        /*000a*/ 	.short	(.L_41 - .L_40)
.L_40:
        /*000c*/ 	.word	0x00000000
        /*0010*/ 	.short	0x0003
        /*0012*/ 	.short	0x0014
        /*0014*/ 	.byte	0x00, 0xf0, 0x11, 0x00


	//----- nvinfo : EIATTR_KPARAM_INFO
	.align		4
.L_41:
        /*0018*/ 	.byte	0x04, 0x17
        /*001a*/ 	.short	(.L_43 - .L_42)
.L_42:
        /*001c*/ 	.word	0x00000000
        /*0020*/ 	.short	0x0002
        /*0022*/ 	.short	0x0010
        /*0024*/ 	.byte	0x00, 0xf0, 0x11, 0x00


	//----- nvinfo : EIATTR_KPARAM_INFO
	.align		4
.L_43:
        /*0028*/ 	.byte	0x04, 0x17
        /*002a*/ 	.short	(.L_45 - .L_44)
.L_44:
        /*002c*/ 	.word	0x00000000
        /*0030*/ 	.short	0x0001
        /*0032*/ 	.short	0x0008
        /*0034*/ 	.byte	0x00, 0xf5, 0x21, 0x00


	//----- nvinfo : EIATTR_KPARAM_INFO
	.align		4
.L_45:
        /*0038*/ 	.byte	0x04, 0x17
        /*003a*/ 	.short	(.L_47 - .L_46)
.L_46:
        /*003c*/ 	.word	0x00000000
        /*0040*/ 	.short	0x0000
        /*0042*/ 	.short	0x0000
        /*0044*/ 	.byte	0x00, 0xf5, 0x21, 0x00


	//----- nvinfo : EIATTR_SPARSE_MMA_MASK
	.align		4
.L_47:
        /*0048*/ 	.byte	0x03, 0x50
        /*004a*/ 	.short	0x0000


	//----- nvinfo : EIATTR_MAXREG_COUNT
	.align		4
        /*004c*/ 	.byte	0x03, 0x1b
        /*004e*/ 	.short	0x00ff


	//----- nvinfo : EIATTR_NUM_BARRIERS
	.align		4
        /*0050*/ 	.byte	0x02, 0x4c
        /*0052*/ 	.byte	0x01
	.zero		1


	//----- nvinfo : EIATTR_MERCURY_ISA_VERSION
	.align		4
        /*0054*/ 	.byte	0x03, 0x5f
        /*0056*/ 	.short	0x0101


	//----- nvinfo : EIATTR_VRC_CTA_INIT_COUNT
	.align		4
        /*0058*/ 	.byte	0x02, 0x4a
	.zero		1
	.zero		1


	//----- nvinfo : EIATTR_EXIT_INSTR_OFFSETS
	.align		4
        /*005c*/ 	.byte	0x04, 0x1c
        /*005e*/ 	.short	(.L_49 - .L_48)


	//   ....[0]....
.L_48:
        /*0060*/ 	.word	0x00000230


	//   ....[1]....
        /*0064*/ 	.word	0x000002b0


	//----- nvinfo : EIATTR_CBANK_PARAM_SIZE
	.align		4
.L_49:
        /*0068*/ 	.byte	0x03, 0x19
        /*006a*/ 	.short	0x0018


	//----- nvinfo : EIATTR_PARAM_CBANK
	.align		4
        /*006c*/ 	.byte	0x04, 0x0a
        /*006e*/ 	.short	(.L_51 - .L_50)
	.align		4
.L_50:
        /*0070*/ 	.word	index@(.nv.constant0._Z13sum_v2_kernelPKfPfii)
        /*0074*/ 	.short	0x0380
        /*0076*/ 	.short	0x0018


	//----- nvinfo : EIATTR_SW_WAR
	.align		4
.L_51:
        /*0078*/ 	.byte	0x04, 0x36
        /*007a*/ 	.short	(.L_53 - .L_52)
.L_52:
        /*007c*/ 	.word	0x00000008
.L_53:


//--------------------- .nv.info._Z13sum_v1_kernelPKfPfii --------------------------
	.section	.nv.info._Z13sum_v1_kernelPKfPfii,"",@"SHT_CUDA_INFO"
	.sectionflags	@""
	.align	4


	//----- nvinfo : EIATTR_CUDA_API_VERSION
	.align		4
        /*0000*/ 	.byte	0x04, 0x37
        /*0002*/ 	.short	(.L_55 - .L_54)
.L_54:
        /*0004*/ 	.word	0x00000082


	//----- nvinfo : EIATTR_KPARAM_INFO
	.align		4
.L_55:
        /*0008*/ 	.byte	0x04, 0x17
        /*000a*/ 	.short	(.L_57 - .L_56)
.L_56:
        /*000c*/ 	.word	0x00000000
        /*0010*/ 	.short	0x0003
        /*0012*/ 	.short	0x0014
        /*0014*/ 	.byte	0x00, 0xf0, 0x11, 0x00


	//----- nvinfo : EIATTR_KPARAM_INFO
	.align		4
.L_57:
        /*0018*/ 	.byte	0x04, 0x17
        /*001a*/ 	.short	(.L_59 - .L_58)
.L_58:
        /*001c*/ 	.word	0x00000000
        /*0020*/ 	.short	0x0002
        /*0022*/ 	.short	0x0010
        /*0024*/ 	.byte	0x00, 0xf0, 0x11, 0x00


	//----- nvinfo : EIATTR_KPARAM_INFO
	.align		4
.L_59:
        /*0028*/ 	.byte	0x04, 0x17
        /*002a*/ 	.short	(.L_61 - .L_60)
.L_60:
        /*002c*/ 	.word	0x00000000
        /*0030*/ 	.short	0x0001
        /*0032*/ 	.short	0x0008
        /*0034*/ 	.byte	0x00, 0xf5, 0x21, 0x00


	//----- nvinfo : EIATTR_KPARAM_INFO
	.align		4
.L_61:
        /*0038*/ 	.byte	0x04, 0x17
        /*003a*/ 	.short	(.L_63 - .L_62)
.L_62:
        /*003c*/ 	.word	0x00000000
        /*0040*/ 	.short	0x0000
        /*0042*/ 	.short	0x0000
        /*0044*/ 	.byte	0x00, 0xf5, 0x21, 0x00


	//----- nvinfo : EIATTR_SPARSE_MMA_MASK
	.align		4
.L_63:
        /*0048*/ 	.byte	0x03, 0x50
        /*004a*/ 	.short	0x0000


	//----- nvinfo : EIATTR_MAXREG_COUNT
	.align		4
        /*004c*/ 	.byte	0x03, 0x1b
        /*004e*/ 	.short	0x00ff


	//----- nvinfo : EIATTR_MERCURY_ISA_VERSION
	.align		4
        /*0050*/ 	.byte	0x03, 0x5f
        /*0052*/ 	.short	0x0101


	//----- nvinfo : EIATTR_VRC_CTA_INIT_COUNT
	.align		4
        /*0054*/ 	.byte	0x02, 0x4a
	.zero		1
	.zero		1


	//----- nvinfo : EIATTR_EXIT_INSTR_OFFSETS
	.align		4
        /*0058*/ 	.byte	0x04, 0x1c
        /*005a*/ 	.short	(.L_65 - .L_64)


	//   ....[0]....
.L_64:
        /*005c*/ 	.word	0x00000070


	//   ....[1]....
        /*0060*/ 	.word	0x00000d30


	//----- nvinfo : EIATTR_CBANK_PARAM_SIZE
	.align		4
.L_65:
        /*0064*/ 	.byte	0x03, 0x19
        /*0066*/ 	.short	0x0018


	//----- nvinfo : EIATTR_PARAM_CBANK
	.align		4
        /*0068*/ 	.byte	0x04, 0x0a
        /*006a*/ 	.short	(.L_67 - .L_66)
	.align		4
.L_66:
        /*006c*/ 	.word	index@(.nv.constant0._Z13sum_v1_kernelPKfPfii)
        /*0070*/ 	.short	0x0380
        /*0072*/ 	.short	0x0018


	//----- nvinfo : EIATTR_SW_WAR
	.align		4
.L_67:
        /*0074*/ 	.byte	0x04, 0x36
        /*0076*/ 	.short	(.L_69 - .L_68)
.L_68:
        /*0078*/ 	.word	0x00000008
.L_69:


//--------------------- .nv.callgraph             --------------------------
	.section	.nv.callgraph,"",@"SHT_CUDA_CALLGRAPH"
	.align	4
	.sectionentsize	8
	.align		4
        /*0000*/ 	.word	0x00000000
	.align		4
        /*0004*/ 	.word	0xffffffff
	.align		4
        /*0008*/ 	.word	0x00000000
	.align		4
        /*000c*/ 	.word	0xfffffffe
	.align		4
        /*0010*/ 	.word	0x00000000
	.align		4
        /*0014*/ 	.word	0xfffffffd
	.align		4
        /*0018*/ 	.word	0x00000000
	.align		4
        /*001c*/ 	.word	0xfffffffc


//--------------------- .text._Z13sum_v3_kernelPKfPfiii --------------------------
	.section	.text._Z13sum_v3_kernelPKfPfiii,"ax",@progbits
	.align	128
        .global         _Z13sum_v3_kernelPKfPfiii
        .type           _Z13sum_v3_kernelPKfPfiii,@function
        .size           _Z13sum_v3_kernelPKfPfiii,(.L_x_20 - _Z13sum_v3_kernelPKfPfiii)
        .other          _Z13sum_v3_kernelPKfPfiii,@"STO_CUDA_ENTRY STV_DEFAULT"
_Z13sum_v3_kernelPKfPfiii:
.text._Z13sum_v3_kernelPKfPfiii:
[----:B------:R-:W-:Y:S01]  /*0000*/  LDC R1, c[0x0][0x37c] ;  /* 0x0000df00ff017b82 */ /* 0x000fe20000000800 */
[----:B------:R-:W0:Y:S01]  /*0010*/  LDCU UR5, c[0x0][0x398] ;  /* 0x00007300ff0577ac */ /* 0x000e220008000800 */
[----:B------:R-:W1:Y:S01]  /*0020*/  S2R R7, SR_TID.X ;  /* 0x0000000000077919 */ /* 0x000e620000002100 */
[----:B------:R-:W-:Y:S01]  /*0030*/  HFMA2 R5, -RZ, RZ, 0, 0 ;  /* 0x00000000ff057431 */ /* 0x000fe200000001ff */
[----:B------:R-:W2:Y:S01]  /*0040*/  LDCU UR4, c[0x0][0x360] ;  /* 0x00006c00ff0477ac */ /* 0x000ea20008000800 */
[----:B------:R-:W3:Y:S01]  /*0050*/  S2R R0, SR_CTAID.Y ;  /* 0x0000000000007919 */ /* 0x000ee20000002600 */
[----:B------:R-:W4:Y:S01]  /*0060*/  LDCU.64 UR8, c[0x0][0x358] ;  /* 0x00006b00ff0877ac */ /* 0x000f220008000a00 */
[----:B0-----:R-:W-:Y:S01]  /*0070*/  UISETP.GE.AND UP0, UPT, UR5, 0x1, UPT ;  /* 0x000000010500788c */ /* 0x001fe2000bf06270 */
[----:B--2---:R-:W-:-:S08]  /*0080*/  MOV R3, UR4 ;  /* 0x0000000400037c02 */ /* 0x004fd00008000f00 */
[----:B----4-:R-:W-:Y:S05]  /*0090*/  BRA.U !UP0, `(.L_x_0) ;  /* 0x0000000908c07547 */ /* 0x010fea000b800000 */
[----:B------:R-:W0:Y:S01]  /*00a0*/  S2R R28, SR_CTAID.X ;  /* 0x00000000001c7919 */ /* 0x000e220000002500 */
[----:B------:R-:W2:Y:S01]  /*00b0*/  LDCU UR4, c[0x0][0x398] ;  /* 0x00007300ff0477ac */ /* 0x000ea20008000800 */
[----:B------:R-:W-:Y:S01]  /*00c0*/  MOV R5, RZ ;  /* 0x000000ff00057202 */ /* 0x000fe20000000f00 */
[----:B------:R-:W-:Y:S02]  /*00d0*/  UISETP.GE.U32.AND UP1, UPT, UR5, 0x8, UPT ;  /* 0x000000080500788c */ /* 0x000fe4000bf26070 */
[----:B--2---:R-:W-:-:S03]  /*00e0*/  ULOP3.LUT UR6, UR4, 0x7, URZ, 0xc0, !UPT ;  /* 0x0000000704067892 */ /* 0x004fc6000f8ec0ff */
[----:B------:R-:W-:Y:S01]  /*00f0*/  UMOV UR4, URZ ;  /* 0x000000ff00047c82 */ /* 0x000fe20008000000 */
[----:B------:R-:W-:Y:S01]  /*0100*/  UISETP.NE.AND UP0, UPT, UR6, URZ, UPT ;  /* 0x000000ff0600728c */ /* 0x000fe2000bf05270 */
[----:B0-----:R-:W-:Y:S02]  /*0110*/  IMAD R4, R28, UR5, RZ ;  /* 0x000000051c047c24 */ /* 0x001fe4000f8e02ff */
[----:B------:R-:W-:Y:S08]  /*0120*/  BRA.U !UP1, `(.L_x_1) ;  /* 0x0000000509687547 */ /* 0x000ff0000b800000 */
[----:B------:R-:W3:Y:S01]  /*0130*/  LDCU UR7, c[0x0][0x394] ;  /* 0x00007280ff0777ac */ /* 0x000ee20008000800 */
[----:B------:R-:W-:Y:S01]  /*0140*/  IMAD R28, R3, R28, RZ ;  /* 0x0000001c031c7224 */ /* 0x000fe200078e02ff */
[C---:B------:R-:W-:Y:S01]  /*0150*/  IADD3 R6, PT, PT, R4.reuse, 0x2, RZ ;  /* 0x0000000204067810 */ /* 0x040fe20007ffe0ff */
[C---:B------:R-:W-:Y:S01]  /*0160*/  IMAD R5, R4.reuse, R3, R3 ;  /* 0x0000000304057224 */ /* 0x040fe200078e0203 */
[C---:B------:R-:W-:Y:S01]  /*0170*/  IADD3 R10, PT, PT, R4.reuse, 0x4, RZ ;  /* 0x00000004040a7810 */ /* 0x040fe20007ffe0ff */
[C---:B------:R-:W-:Y:S01]  /*0180*/  VIADD R8, R4.reuse, 0x3 ;  /* 0x0000000304087836 */ /* 0x040fe20000000000 */
[----:B------:R-:W-:Y:S01]  /*0190*/  IADD3 R12, PT, PT, R4, 0x5, RZ ;  /* 0x00000005040c7810 */ /* 0x000fe20007ffe0ff */
[--C-:B-1----:R-:W-:Y:S01]  /*01a0*/  IMAD R28, R28, UR5, R7.reuse ;  /* 0x000000051c1c7c24 */ /* 0x102fe2000f8e0207 */
[C---:B------:R-:W-:Y:S01]  /*01b0*/  IADD3 R14, PT, PT, R4.reuse, 0x6, RZ ;  /* 0x00000006040e7810 */ /* 0x040fe20007ffe0ff */
[----:B------:R-:W-:Y:S01]  /*01c0*/  ULOP3.LUT UR4, UR5, 0x7ffffff8, URZ, 0xc0, !UPT ;  /* 0x7ffffff805047892 */ /* 0x000fe2000f8ec0ff */
[----:B------:R-:W-:Y:S01]  /*01d0*/  IADD3 R2, PT, PT, R4, 0x7, RZ ;  /* 0x0000000704027810 */ /* 0x000fe20007ffe0ff */
[----:B------:R-:W0:Y:S02]  /*01e0*/  LDCU UR10, c[0x0][0x394] ;  /* 0x00007280ff0a77ac */ /* 0x000e240008000800 */
[----:B------:R-:W-:Y:S01]  /*01f0*/  UIADD3 UR5, UPT, UPT, -UR4, URZ, URZ ;  /* 0x000000ff04057290 */ /* 0x000fe2000fffe1ff */
[----:B---3--:R-:W-:-:S04]  /*0200*/  IMAD R16, R0, UR7, R7 ;  /* 0x0000000700107c24 */ /* 0x008fc8000f8e0207 */
[----:B------:R-:W-:Y:S01]  /*0210*/  IMAD.IADD R26, R16, 0x1, R5 ;  /* 0x00000001101a7824 */ /* 0x000fe200078e0205 */
[----:B------:R-:W-:Y:S01]  /*0220*/  MOV R5, RZ ;  /* 0x000000ff00057202 */ /* 0x000fe20000000f00 */
[C-C-:B------:R-:W-:Y:S02]  /*0230*/  IMAD R6, R3.reuse, R6, R16.reuse ;  /* 0x0000000603067224 */ /* 0x140fe400078e0210 */
[C-C-:B------:R-:W-:Y:S02]  /*0240*/  IMAD R8, R3.reuse, R8, R16.reuse ;  /* 0x0000000803087224 */ /* 0x140fe400078e0210 */
[C-C-:B------:R-:W-:Y:S02]  /*0250*/  IMAD R10, R3.reuse, R10, R16.reuse ;  /* 0x0000000a030a7224 */ /* 0x140fe400078e0210 */
[C-C-:B------:R-:W-:Y:S02]  /*0260*/  IMAD R12, R3.reuse, R12, R16.reuse ;  /* 0x0000000c030c7224 */ /* 0x140fe400078e0210 */
[----:B------:R-:W-:-:S02]  /*0270*/  IMAD R14, R3, R14, R16 ;  /* 0x0000000e030e7224 */ /* 0x000fc400078e0210 */
[----:B------:R-:W-:Y:S02]  /*0280*/  IMAD R16, R3, R2, R16 ;  /* 0x0000000203107224 */ /* 0x000fe400078e0210 */
[----:B0-----:R-:W-:-:S07]  /*0290*/  IMAD R2, R0, UR7, R28 ;  /* 0x0000000700027c24 */ /* 0x001fce000f8e021c */
.L_x_2:
[----:B------:R-:W-:Y:S01]  /*02a0*/  ISETP.GE.AND P5, PT, R28, UR10, PT ;  /* 0x0000000a1c007c0c */ /* 0x000fe2000bfa6270 */
[----:B------:R-:W-:Y:S01]  /*02b0*/  HFMA2 R13, -RZ, RZ, 0, 0 ;  /* 0x00000000ff0d7431 */ /* 0x000fe200000001ff */
[----:B------:R-:W-:-:S04]  /*02c0*/  IADD3 R18, PT, PT, R3, R28, RZ ;  /* 0x0000001c03127210 */ /* 0x000fc80007ffe0ff */
[C---:B------:R-:W-:Y:S02]  /*02d0*/  IADD3 R20, PT, PT, R3.reuse, R18, RZ ;  /* 0x0000001203147210 */ /* 0x040fe40007ffe0ff */
[----:B------:R-:W-:Y:S02]  /*02e0*/  ISETP.GE.AND P4, PT, R18, UR10, PT ;  /* 0x0000000a12007c0c */ /* 0x000fe4000bf86270 */
[----:B------:R-:W-:Y:S02]  /*02f0*/  ISETP.GE.AND P3, PT, R20, UR10, PT ;  /* 0x0000000a14007c0c */ /* 0x000fe4000bf66270 */
[C---:B------:R-:W-:Y:S01]  /*0300*/  IADD3 R18, PT, PT, R3.reuse, R20, RZ ;  /* 0x0000001403127210 */ /* 0x040fe20007ffe0ff */
[----:B------:R-:W0:Y:S03]  /*0310*/  @!P5 LDC.64 R24, c[0x0][0x380] ;  /* 0x0000e000ff18db82 */ /* 0x000e260000000a00 */
[----:B------:R-:W-:Y:S01]  /*0320*/  ISETP.GE.AND P2, PT, R18, UR10, PT ;  /* 0x0000000a12007c0c */ /* 0x000fe2000bf46270 */
[----:B------:R-:W-:-:S04]  /*0330*/  IMAD.IADD R7, R3, 0x1, R18 ;  /* 0x0000000103077824 */ /* 0x000fc800078e0212 */
[----:B------:R-:W1:Y:S01]  /*0340*/  @!P4 LDC.64 R22, c[0x0][0x380] ;  /* 0x0000e000ff16cb82 */ /* 0x000e620000000a00 */
[----:B------:R-:W-:Y:S02]  /*0350*/  IADD3 R9, PT, PT, R3, R7, RZ ;  /* 0x0000000703097210 */ /* 0x000fe40007ffe0ff */
[----:B------:R-:W-:Y:S02]  /*0360*/  ISETP.GE.AND P1, PT, R7, UR10, PT ;  /* 0x0000000a07007c0c */ /* 0x000fe4000bf26270 */
[----:B------:R-:W-:Y:S02]  /*0370*/  IADD3 R7, PT, PT, R3, R9, RZ ;  /* 0x0000000903077210 */ /* 0x000fe40007ffe0ff */
[----:B------:R-:W-:Y:S01]  /*0380*/  ISETP.GE.AND P0, PT, R9, UR10, PT ;  /* 0x0000000a09007c0c */ /* 0x000fe2000bf06270 */
[----:B------:R-:W2:Y:S08]  /*0390*/  @!P3 LDC.64 R20, c[0x0][0x380] ;  /* 0x0000e000ff14bb82 */ /* 0x000eb00000000a00 */
[----:B------:R-:W3:Y:S01]  /*03a0*/  @!P2 LDC.64 R18, c[0x0][0x380] ;  /* 0x0000e000ff12ab82 */ /* 0x000ee20000000a00 */
[----:B0-----:R-:W-:-:S05]  /*03b0*/  @!P5 IMAD.WIDE R24, R2, 0x4, R24 ;  /* 0x000000040218d825 */ /* 0x001fca00078e0218 */
[----:B------:R0:W4:Y:S01]  /*03c0*/  @!P5 LDG.E R13, desc[UR8][R24.64] ;  /* 0x00000008180dd981 */ /* 0x000122000c1e1900 */
[----:B------:R-:W-:Y:S01]  /*03d0*/  ISETP.GE.AND P5, PT, R7, UR10, PT ;  /* 0x0000000a07007c0c */ /* 0x000fe2000bfa6270 */
[----:B------:R-:W-:Y:S01]  /*03e0*/  IMAD.IADD R7, R3, 0x1, R7 ;  /* 0x0000000103077824 */ /* 0x000fe200078e0207 */
[----:B------:R-:W-:Y:S01]  /*03f0*/  MOV R11, RZ ;  /* 0x000000ff000b7202 */ /* 0x000fe20000000f00 */
[----:B------:R-:W-:Y:S02]  /*0400*/  HFMA2 R9, -RZ, RZ, 0, 0 ;  /* 0x00000000ff097431 */ /* 0x000fe400000001ff */
[----:B-1----:R-:W-:Y:S01]  /*0410*/  @!P4 IMAD.WIDE R22, R26, 0x4, R22 ;  /* 0x000000041a16c825 */ /* 0x002fe200078e0216 */
[----:B------:R-:W-:Y:S01]  /*0420*/  ISETP.GE.AND P6, PT, R7, UR10, PT ;  /* 0x0000000a07007c0c */ /* 0x000fe2000bfc6270 */
[----:B0-----:R-:W0:Y:S02]  /*0430*/  @!P1 LDC.64 R24, c[0x0][0x380] ;  /* 0x0000e000ff189b82 */ /* 0x001e240000000a00 */
[----:B--2---:R-:W-:Y:S01]  /*0440*/  @!P3 IMAD.WIDE R20, R6, 0x4, R20 ;  /* 0x000000040614b825 */ /* 0x004fe200078e0214 */
[----:B------:R1:W2:Y:S01]  /*0450*/  @!P4 LDG.E R11, desc[UR8][R22.64] ;  /* 0x00000008160bc981 */ /* 0x0002a2000c1e1900 */
[----:B------:R-:W-:-:S03]  /*0460*/  MOV R7, RZ ;  /* 0x000000ff00077202 */ /* 0x000fc60000000f00 */
[----:B------:R5:W2:Y:S01]  /*0470*/  @!P3 LDG.E R9, desc[UR8][R20.64] ;  /* 0x000000081409b981 */ /* 0x000aa2000c1e1900 */
[----:B---3--:R-:W-:Y:S01]  /*0480*/  @!P2 IMAD.WIDE R18, R8, 0x4, R18 ;  /* 0x000000040812a825 */ /* 0x008fe200078e0212 */
[----:B-1----:R-:W1:Y:S04]  /*0490*/  @!P0 LDC.64 R22, c[0x0][0x380] ;  /* 0x0000e000ff168b82 */ /* 0x002e680000000a00 */
[----:B------:R3:W2:Y:S04]  /*04a0*/  @!P2 LDG.E R7, desc[UR8][R18.64] ;  /* 0x000000081207a981 */ /* 0x0006a8000c1e1900 */
[----:B-----5:R-:W5:Y:S01]  /*04b0*/  @!P5 LDC.64 R20, c[0x0][0x380] ;  /* 0x0000e000ff14db82 */ /* 0x020f620000000a00 */
[----:B------:R-:W-:-:S07]  /*04c0*/  HFMA2 R15, -RZ, RZ, 0, 0 ;  /* 0x00000000ff0f7431 */ /* 0x000fce00000001ff */
[----:B---3--:R-:W3:Y:S01]  /*04d0*/  @!P6 LDC.64 R18, c[0x0][0x380] ;  /* 0x0000e000ff12eb82 */ /* 0x008ee20000000a00 */
[----:B0-----:R-:W-:Y:S01]  /*04e0*/  @!P1 IMAD.WIDE R24, R10, 0x4, R24 ;  /* 0x000000040a189825 */ /* 0x001fe200078e0218 */
[----:B------:R-:W-:-:S03]  /*04f0*/  MOV R27, RZ ;  /* 0x000000ff001b7202 */ /* 0x000fc60000000f00 */
[----:B------:R-:W-:Y:S01]  /*0500*/  HFMA2 R29, -RZ, RZ, 0, 0 ;  /* 0x00000000ff1d7431 */ /* 0x000fe200000001ff */
[----:B------:R2:W2:Y:S01]  /*0510*/  @!P1 LDG.E R15, desc[UR8][R24.64] ;  /* 0x00000008180f9981 */ /* 0x0004a2000c1e1900 */
[----:B-1----:R-:W-:-:S04]  /*0520*/  @!P0 IMAD.WIDE R22, R12, 0x4, R22 ;  /* 0x000000040c168825 */ /* 0x002fc800078e0216 */
[----:B------:R-:W-:Y:S01]  /*0530*/  IMAD.MOV.U32 R17, RZ, RZ, RZ ;  /* 0x000000ffff117224 */ /* 0x000fe200078e00ff */
[----:B------:R-:W2:Y:S01]  /*0540*/  @!P0 LDG.E R27, desc[UR8][R22.64] ;  /* 0x00000008161b8981 */ /* 0x000ea2000c1e1900 */
[----:B-----5:R-:W-:-:S05]  /*0550*/  @!P5 IMAD.WIDE R20, R14, 0x4, R20 ;  /* 0x000000040e14d825 */ /* 0x020fca00078e0214 */
[----:B------:R-:W5:Y:S01]  /*0560*/  @!P5 LDG.E R17, desc[UR8][R20.64] ;  /* 0x000000081411d981 */ /* 0x000f62000c1e1900 */
[----:B---3--:R-:W-:-:S05]  /*0570*/  @!P6 IMAD.WIDE R18, R16, 0x4, R18 ;  /* 0x000000041012e825 */ /* 0x008fca00078e0212 */
[----:B------:R-:W3:Y:S01]  /*0580*/  @!P6 LDG.E R29, desc[UR8][R18.64] ;  /* 0x00000008121de981 */ /* 0x000ee2000c1e1900 */
[----:B------:R-:W-:-:S04]  /*0590*/  UIADD3 UR5, UPT, UPT, UR5, 0x8, URZ ;  /* 0x0000000805057890 */ /* 0x000fc8000fffe0ff */
[----:B------:R-:W-:Y:S01]  /*05a0*/  UISETP.NE.AND UP1, UPT, UR5, URZ, UPT ;  /* 0x000000ff0500728c */ /* 0x000fe2000bf25270 */
[C---:B------:R-:W-:Y:S01]  /*05b0*/  LEA R28, R3.reuse, R28, 0x3 ;  /* 0x0000001c031c7211 */ /* 0x040fe200078e18ff */
[C---:B------:R-:W-:Y:S01]  /*05c0*/  IMAD R6, R3.reuse, 0x8, R6 ;  /* 0x0000000803067824 */ /* 0x040fe200078e0206 */
[C---:B------:R-:W-:Y:S01]  /*05d0*/  LEA R2, R3.reuse, R2, 0x3 ;  /* 0x0000000203027211 */ /* 0x040fe200078e18ff */
[C---:B------:R-:W-:Y:S01]  /*05e0*/  IMAD R16, R3.reuse, 0x8, R16 ;  /* 0x0000000803107824 */ /* 0x040fe200078e0210 */
[C---:B------:R-:W-:Y:S02]  /*05f0*/  LEA R26, R3.reuse, R26, 0x3 ;  /* 0x0000001a031a7211 */ /* 0x040fe400078e18ff */
[C---:B------:R-:W-:Y:S02]  /*0600*/  LEA R8, R3.reuse, R8, 0x3 ;  /* 0x0000000803087211 */ /* 0x040fe400078e18ff */
[C---:B------:R-:W-:Y:S02]  /*0610*/  LEA R10, R3.reuse, R10, 0x3 ;  /* 0x0000000a030a7211 */ /* 0x040fe400078e18ff */
[----:B------:R-:W-:-:S02]  /*0620*/  LEA R12, R3, R12, 0x3 ;  /* 0x0000000c030c7211 */ /* 0x000fc400078e18ff */
[----:B------:R-:W-:Y:S01]  /*0630*/  LEA R14, R3, R14, 0x3 ;  /* 0x0000000e030e7211 */ /* 0x000fe200078e18ff */
[----:B----4-:R-:W-:-:S04]  /*0640*/  FADD R13, R13, R5 ;  /* 0x000000050d0d7221 */ /* 0x010fc80000000000 */
[----:B--2---:R-:W-:-:S04]  /*0650*/  FADD R24, R13, R11 ;  /* 0x0000000b0d187221 */ /* 0x004fc80000000000 */
[----:B------:R-:W-:-:S04]  /*0660*/  FADD R24, R24, R9 ;  /* 0x0000000918187221 */ /* 0x000fc80000000000 */
[----:B------:R-:W-:-:S04]  /*0670*/  FADD R24, R24, R7 ;  /* 0x0000000718187221 */ /* 0x000fc80000000000 */
[----:B------:R-:W-:-:S04]  /*0680*/  FADD R24, R24, R15 ;  /* 0x0000000f18187221 */ /* 0x000fc80000000000 */
[----:B------:R-:W-:-:S04]  /*0690*/  FADD R24, R24, R27 ;  /* 0x0000001b18187221 */ /* 0x000fc80000000000 */
[----:B-----5:R-:W-:-:S04]  /*06a0*/  FADD R24, R24, R17 ;  /* 0x0000001118187221 */ /* 0x020fc80000000000 */
[----:B---3--:R-:W-:Y:S01]  /*06b0*/  FADD R5, R24, R29 ;  /* 0x0000001d18057221 */ /* 0x008fe20000000000 */
[----:B------:R-:W-:Y:S06]  /*06c0*/  BRA.U UP1, `(.L_x_2) ;  /* 0xfffffff901f47547 */ /* 0x000fec000b83ffff */
.L_x_1:
[----:B------:R-:W-:Y:S05]  /*06d0*/  BRA.U !UP0, `(.L_x_0) ;  /* 0x0000000508307547 */ /* 0x000fea000b800000 */
[----:B------:R-:W0:Y:S01]  /*06e0*/  S2R R2, SR_TID.X ;  /* 0x0000000000027919 */ /* 0x000e220000002100 */
[----:B------:R-:W2:Y:S01]  /*06f0*/  LDCU UR5, c[0x0][0x398] ;  /* 0x00007300ff0577ac */ /* 0x000ea20008000800 */
[----:B------:R-:W-:Y:S02]  /*0700*/  UISETP.GE.U32.AND UP0, UPT, UR6, 0x4, UPT ;  /* 0x000000040600788c */ /* 0x000fe4000bf06070 */
[----:B--2---:R-:W-:-:S04]  /*0710*/  ULOP3.LUT UR7, UR5, 0x3, URZ, 0xc0, !UPT ;  /* 0x0000000305077892 */ /* 0x004fc8000f8ec0ff */
[----:B------:R-:W-:-:S03]  /*0720*/  UISETP.NE.AND UP1, UPT, UR7, URZ, UPT ;  /* 0x000000ff0700728c */ /* 0x000fc6000bf25270 */
[----:B------:R-:W-:Y:S08]  /*0730*/  BRA.U !UP0, `(.L_x_3) ;  /* 0x0000000108847547 */ /* 0x000ff0000b800000 */
[----:B------:R-:W2:Y:S01]  /*0740*/  LDCU UR6, c[0x0][0x394] ;  /* 0x00007280ff0677ac */ /* 0x000ea20008000800 */
[----:B------:R-:W-:-:S05]  /*0750*/  IADD3 R6, PT, PT, R4, UR4, RZ ;  /* 0x0000000404067c10 */ /* 0x000fca000fffe0ff */
[----:B0-----:R-:W-:-:S05]  /*0760*/  IMAD R15, R3, R6, R2 ;  /* 0x00000006030f7224 */ /* 0x001fca00078e0202 */
[----:B------:R-:W-:-:S04]  /*0770*/  IADD3 R14, PT, PT, R3, R15, RZ ;  /* 0x0000000f030e7210 */ /* 0x000fc80007ffe0ff */
[----:B------:R-:W-:Y:S02]  /*0780*/  IADD3 R17, PT, PT, R3, R14, RZ ;  /* 0x0000000e03117210 */ /* 0x000fe40007ffe0ff */
[----:B--2---:R-:W-:Y:S02]  /*0790*/  ISETP.GE.AND P0, PT, R15, UR6, PT ;  /* 0x000000060f007c0c */ /* 0x004fe4000bf06270 */
[----:B------:R-:W-:Y:S02]  /*07a0*/  ISETP.GE.AND P1, PT, R14, UR6, PT ;  /* 0x000000060e007c0c */ /* 0x000fe4000bf26270 */
[----:B------:R-:W-:Y:S02]  /*07b0*/  ISETP.GE.AND P2, PT, R17, UR6, PT ;  /* 0x0000000611007c0c */ /* 0x000fe4000bf46270 */
[----:B------:R-:W-:-:S04]  /*07c0*/  IADD3 R19, PT, PT, R3, R17, RZ ;  /* 0x0000001103137210 */ /* 0x000fc80007ffe0ff */
[----:B------:R-:W-:-:S03]  /*07d0*/  ISETP.GE.AND P3, PT, R19, UR6, PT ;  /* 0x0000000613007c0c */ /* 0x000fc6000bf66270 */
[----:B------:R-:W0:Y:S01]  /*07e0*/  @!P0 LDC.64 R12, c[0x0][0x380] ;  /* 0x0000e000ff0c8b82 */ /* 0x000e220000000a00 */
[----:B---3--:R-:W-:-:S03]  /*07f0*/  @!P0 IMAD R15, R0, UR6, R15 ;  /* 0x00000006000f8c24 */ /* 0x008fc6000f8e020f */
[----:B------:R-:W-:-:S04]  /*0800*/  @!P2 IMAD R17, R0, UR6, R17 ;  /* 0x000000060011ac24 */ /* 0x000fc8000f8e0211 */
[----:B------:R-:W2:Y:S08]  /*0810*/  @!P1 LDC.64 R10, c[0x0][0x380] ;  /* 0x0000e000ff0a9b82 */ /* 0x000eb00000000a00 */
[----:B------:R-:W3:Y:S08]  /*0820*/  @!P2 LDC.64 R8, c[0x0][0x380] ;  /* 0x0000e000ff08ab82 */ /* 0x000ef00000000a00 */
[----:B-1----:R-:W1:Y:S01]  /*0830*/  @!P3 LDC.64 R6, c[0x0][0x380] ;  /* 0x0000e000ff06bb82 */ /* 0x002e620000000a00 */
[----:B0-----:R-:W-:-:S04]  /*0840*/  @!P0 IMAD.WIDE R12, R15, 0x4, R12 ;  /* 0x000000040f0c8825 */ /* 0x001fc800078e020c */
[----:B------:R-:W-:-:S04]  /*0850*/  @!P1 IMAD R15, R0, UR6, R14 ;  /* 0x00000006000f9c24 */ /* 0x000fc8000f8e020e */
[----:B--2---:R-:W-:Y:S01]  /*0860*/  @!P1 IMAD.WIDE R10, R15, 0x4, R10 ;  /* 0x000000040f0a9825 */ /* 0x004fe200078e020a */
[----:B------:R-:W-:-:S03]  /*0870*/  CS2R R14, SRZ ;  /* 0x00000000000e7805 */ /* 0x000fc6000001ff00 */
[----:B---3--:R-:W-:-:S03]  /*0880*/  @!P2 IMAD.WIDE R8, R17, 0x4, R8 ;  /* 0x000000041108a825 */ /* 0x008fc600078e0208 */
[----:B------:R-:W2:Y:S01]  /*0890*/  @!P0 LDG.E R14, desc[UR8][R12.64] ;  /* 0x000000080c0e8981 */ /* 0x000ea2000c1e1900 */
[----:B------:R-:W-:-:S03]  /*08a0*/  @!P3 IMAD R17, R0, UR6, R19 ;  /* 0x000000060011bc24 */ /* 0x000fc6000f8e0213 */
[----:B------:R-:W3:Y:S01]  /*08b0*/  @!P1 LDG.E R15, desc[UR8][R10.64] ;  /* 0x000000080a0f9981 */ /* 0x000ee2000c1e1900 */
[----:B-1----:R-:W-:Y:S01]  /*08c0*/  @!P3 IMAD.WIDE R6, R17, 0x4, R6 ;  /* 0x000000041106b825 */ /* 0x002fe200078e0206 */
[----:B------:R-:W-:-:S06]  /*08d0*/  CS2R R16, SRZ ;  /* 0x0000000000107805 */ /* 0x000fcc000001ff00 */
[----:B------:R-:W4:Y:S04]  /*08e0*/  @!P2 LDG.E R16, desc[UR8][R8.64] ;  /* 0x000000080810a981 */ /* 0x000f28000c1e1900 */
[----:B------:R-:W5:Y:S01]  /*08f0*/  @!P3 LDG.E R17, desc[UR8][R6.64] ;  /* 0x000000080611b981 */ /* 0x000f62000c1e1900 */
[----:B------:R-:W-:Y:S01]  /*0900*/  UIADD3 UR4, UPT, UPT, UR4, 0x4, URZ ;  /* 0x0000000404047890 */ /* 0x000fe2000fffe0ff */
[----:B--2---:R-:W-:-:S04]  /*0910*/  FADD R14, R5, R14 ;  /* 0x0000000e050e7221 */ /* 0x004fc80000000000 */
[----:B---3--:R-:W-:-:S04]  /*0920*/  FADD R15, R14, R15 ;  /* 0x0000000f0e0f7221 */ /* 0x008fc80000000000 */
[----:B----4-:R-:W-:-:S04]  /*0930*/  FADD R16, R15, R16 ;  /* 0x000000100f107221 */ /* 0x010fc80000000000 */
[----:B-----5:R-:W-:-:S07]  /*0940*/  FADD R5, R16, R17 ;  /* 0x0000001110057221 */ /* 0x020fce0000000000 */
.L_x_3:
[----:B------:R-:W-:Y:S05]  /*0950*/  BRA.U !UP1, `(.L_x_0) ;  /* 0x0000000109907547 */ /* 0x000fea000b800000 */
[----:B------:R-:W-:Y:S02]  /*0960*/  UISETP.NE.AND UP0, UPT, UR7, 0x1, UPT ;  /* 0x000000010700788c */ /* 0x000fe4000bf05270 */
[----:B------:R-:W-:-:S04]  /*0970*/  ULOP3.LUT UR5, UR5, 0x1, URZ, 0xc0, !UPT ;  /* 0x0000000105057892 */ /* 0x000fc8000f8ec0ff */
[----:B------:R-:W-:-:S03]  /*0980*/  UISETP.NE.U32.AND UP1, UPT, UR5, 0x1, UPT ;  /* 0x000000010500788c */ /* 0x000fc6000bf25070 */
[----:B------:R-:W-:Y:S08]  /*0990*/  BRA.U !UP0, `(.L_x_4) ;  /* 0x0000000108487547 */ /* 0x000ff0000b800000 */
[----:B------:R-:W2:Y:S01]  /*09a0*/  LDCU UR5, c[0x0][0x394] ;  /* 0x00007280ff0577ac */ /* 0x000ea20008000800 */
[----:B------:R-:W-:-:S05]  /*09b0*/  IADD3 R6, PT, PT, R4, UR4, RZ ;  /* 0x0000000404067c10 */ /* 0x000fca000fffe0ff */
[----:B0-----:R-:W-:-:S04]  /*09c0*/  IMAD R11, R3, R6, R2 ;  /* 0x00000006030b7224 */ /* 0x001fc800078e0202 */
[----:B------:R-:W-:Y:S01]  /*09d0*/  IMAD.IADD R13, R3, 0x1, R11 ;  /* 0x00000001030d7824 */ /* 0x000fe200078e020b */
[----:B--2---:R-:W-:-:S04]  /*09e0*/  ISETP.GE.AND P0, PT, R11, UR5, PT ;  /* 0x000000050b007c0c */ /* 0x004fc8000bf06270 */
[----:B------:R-:W-:-:S09]  /*09f0*/  ISETP.GE.AND P1, PT, R13, UR5, PT ;  /* 0x000000050d007c0c */ /* 0x000fd2000bf26270 */
[----:B-1----:R-:W0:Y:S01]  /*0a00*/  @!P0 LDC.64 R6, c[0x0][0x380] ;  /* 0x0000e000ff068b82 */ /* 0x002e220000000a00 */
[----:B---3--:R-:W-:-:S07]  /*0a10*/  @!P0 IMAD R11, R0, UR5, R11 ;  /* 0x00000005000b8c24 */ /* 0x008fce000f8e020b */
[----:B------:R-:W1:Y:S01]  /*0a20*/  @!P1 LDC.64 R8, c[0x0][0x380] ;  /* 0x0000e000ff089b82 */ /* 0x000e620000000a00 */
[----:B0-----:R-:W-:-:S04]  /*0a30*/  @!P0 IMAD.WIDE R6, R11, 0x4, R6 ;  /* 0x000000040b068825 */ /* 0x001fc800078e0206 */
[----:B------:R-:W-:-:S04]  /*0a40*/  @!P1 IMAD R11, R0, UR5, R13 ;  /* 0x00000005000b9c24 */ /* 0x000fc8000f8e020d */
[----:B-1----:R-:W-:Y:S01]  /*0a50*/  @!P1 IMAD.WIDE R8, R11, 0x4, R8 ;  /* 0x000000040b089825 */ /* 0x002fe200078e0208 */
[----:B------:R-:W-:-:S06]  /*0a60*/  CS2R R10, SRZ ;  /* 0x00000000000a7805 */ /* 0x000fcc000001ff00 */
[----:B------:R-:W2:Y:S04]  /*0a70*/  @!P0 LDG.E R10, desc[UR8][R6.64] ;  /* 0x00000008060a8981 */ /* 0x000ea8000c1e1900 */
[----:B------:R-:W3:Y:S01]  /*0a80*/  @!P1 LDG.E R11, desc[UR8][R8.64] ;  /* 0x00000008080b9981 */ /* 0x000ee2000c1e1900 */
[----:B------:R-:W-:Y:S01]  /*0a90*/  UIADD3 UR4, UPT, UPT, UR4, 0x2, URZ ;  /* 0x0000000204047890 */ /* 0x000fe2000fffe0ff */
[----:B--2---:R-:W-:-:S04]  /*0aa0*/  FADD R10, R5, R10 ;  /* 0x0000000a050a7221 */ /* 0x004fc80000000000 */
[----:B---3--:R-:W-:-:S07]  /*0ab0*/  FADD R5, R10, R11 ;  /* 0x0000000b0a057221 */ /* 0x008fce0000000000 */
.L_x_4:
[----:B------:R-:W-:Y:S05]  /*0ac0*/  BRA.U UP1, `(.L_x_0) ;  /* 0x0000000101347547 */ /* 0x000fea000b800000 */
[----:B------:R-:W2:Y:S01]  /*0ad0*/  LDCU UR5, c[0x0][0x394] ;  /* 0x00007280ff0577ac */ /* 0x000ea20008000800 */
[----:B------:R-:W-:Y:S01]  /*0ae0*/  IADD3 R4, PT, PT, R4, UR4, RZ ;  /* 0x0000000404047c10 */ /* 0x000fe2000fffe0ff */
[----:B------:R-:W-:Y:S01]  /*0af0*/  BSSY.RECONVERGENT B0, `(.L_x_5) ;  /* 0x0000009000007945 */ /* 0x000fe20003800200 */
[----:B------:R-:W-:-:S03]  /*0b00*/  MOV R6, RZ ;  /* 0x000000ff00067202 */ /* 0x000fc60000000f00 */
[----:B0-----:R-:W-:-:S05]  /*0b10*/  IMAD R9, R3, R4, R2 ;  /* 0x0000000403097224 */ /* 0x001fca00078e0202 */
[----:B--2---:R-:W-:-:S13]  /*0b20*/  ISETP.GE.AND P0, PT, R9, UR5, PT ;  /* 0x0000000509007c0c */ /* 0x004fda000bf06270 */
[----:B------:R-:W-:Y:S05]  /*0b30*/  @P0 BRA `(.L_x_6) ;  /* 0x0000000000100947 */ /* 0x000fea0003800000 */
[----:B-1----:R-:W0:Y:S01]  /*0b40*/  LDC.64 R6, c[0x0][0x380] ;  /* 0x0000e000ff067b82 */ /* 0x002e220000000a00 */
[----:B---3--:R-:W-:-:S04]  /*0b50*/  IMAD R9, R0, UR5, R9 ;  /* 0x0000000500097c24 */ /* 0x008fc8000f8e0209 */
[----:B0-----:R-:W-:-:S06]  /*0b60*/  IMAD.WIDE R6, R9, 0x4, R6 ;  /* 0x0000000409067825 */ /* 0x001fcc00078e0206 */
[----:B------:R0:W5:Y:S02]  /*0b70*/  LDG.E R6, desc[UR8][R6.64] ;  /* 0x0000000806067981 */ /* 0x000164000c1e1900 */
.L_x_6:
[----:B------:R-:W-:Y:S05]  /*0b80*/  BSYNC.RECONVERGENT B0 ;  /* 0x0000000000007941 */ /* 0x000fea0003800200 */
.L_x_5:
[----:B-----5:R-:W-:-:S07]  /*0b90*/  FADD R5, R5, R6 ;  /* 0x0000000605057221 */ /* 0x020fce0000000000 */
.L_x_0:
[----:B------:R-:W0:Y:S01]  /*0ba0*/  S2R R6, SR_TID.X ;  /* 0x0000000000067919 */ /* 0x000e220000002100 */
[----:B------:R-:W2:Y:S01]  /*0bb0*/  S2UR UR5, SR_CgaCtaId ;  /* 0x00000000000579c3 */ /* 0x000ea20000008800 */
[----:B------:R-:W-:Y:S01]  /*0bc0*/  UMOV UR4, 0x400 ;  /* 0x0000040000047882 */ /* 0x000fe20000000000 */
[----:B------:R-:W-:Y:S01]  /*0bd0*/  ISETP.GE.U32.AND P0, PT, R3, 0x2, PT ;  /* 0x000000020300780c */ /* 0x000fe20003f06070 */
[----:B--2---:R-:W-:-:S06]  /*0be0*/  ULEA UR4, UR5, UR4, 0x18 ;  /* 0x0000000405047291 */ /* 0x004fcc000f8ec0ff */
[C---:B0-----:R-:W-:Y:S02]  /*0bf0*/  LEA R2, R6.reuse, UR4, 0x2 ;  /* 0x0000000406027c11 */ /* 0x041fe4000f8e10ff */
[----:B------:R-:W-:-:S03]  /*0c00*/  ISETP.NE.AND P1, PT, R6, RZ, PT ;  /* 0x000000ff0600720c */ /* 0x000fc60003f25270 */
[----:B------:R0:W-:Y:S01]  /*0c10*/  STS [R2], R5 ;  /* 0x0000000502007388 */ /* 0x0001e20000000800 */
[----:B------:R-:W-:Y:S06]  /*0c20*/  BAR.SYNC.DEFER_BLOCKING 0x0 ;  /* 0x0000000000007b1d */ /* 0x000fec0000010000 */
[----:B------:R-:W-:Y:S05]  /*0c30*/  @!P0 BRA `(.L_x_7) ;  /* 0x0000000000308947 */ /* 0x000fea0003800000 */
.L_x_8:
[----:B------:R-:W-:Y:S01]  /*0c40*/  SHF.R.U32.HI R9, RZ, 0x1, R3 ;  /* 0x00000001ff097819 */ /* 0x000fe20000011603 */
[----:B------:R-:W-:Y:S01]  /*0c50*/  HFMA2 R4, -RZ, RZ, 0, 0 ;  /* 0x00000000ff047431 */ /* 0x000fe200000001ff */
[----:B-12---:R-:W-:Y:S02]  /*0c60*/  LDS R7, [R2] ;  /* 0x0000000002077984 */ /* 0x006fe40000000800 */
[----:B------:R-:W-:-:S13]  /*0c70*/  ISETP.GE.U32.AND P0, PT, R6, R9, PT ;  /* 0x000000090600720c */ /* 0x000fda0003f06070 */
[----:B0-----:R-:W-:-:S05]  /*0c80*/  @!P0 LEA R5, R9, R2, 0x2 ;  /* 0x0000000209058211 */ /* 0x001fca00078e10ff */
[----:B------:R-:W0:Y:S01]  /*0c90*/  @!P0 LDS R4, [R5] ;  /* 0x0000000005048984 */ /* 0x000e220000000800 */
[----:B------:R-:W-:Y:S02]  /*0ca0*/  ISETP.GT.U32.AND P0, PT, R3, 0x3, PT ;  /* 0x000000030300780c */ /* 0x000fe40003f04070 */
[----:B------:R-:W-:Y:S01]  /*0cb0*/  MOV R3, R9 ;  /* 0x0000000900037202 */ /* 0x000fe20000000f00 */
[----:B0-----:R-:W-:-:S05]  /*0cc0*/  FADD R7, R7, R4 ;  /* 0x0000000407077221 */ /* 0x001fca0000000000 */
[----:B------:R2:W-:Y:S01]  /*0cd0*/  STS [R2], R7 ;  /* 0x0000000702007388 */ /* 0x0005e20000000800 */
[----:B------:R-:W-:Y:S06]  /*0ce0*/  BAR.SYNC.DEFER_BLOCKING 0x0 ;  /* 0x0000000000007b1d */ /* 0x000fec0000010000 */
[----:B------:R-:W-:Y:S05]  /*0cf0*/  @P0 BRA `(.L_x_8) ;  /* 0xfffffffc00d00947 */ /* 0x000fea000383ffff */
.L_x_7:
[----:B------:R-:W-:Y:S05]  /*0d00*/  @P1 EXIT ;  /* 0x000000000000194d */ /* 0x000fea0003800000 */
[----:B------:R-:W4:Y:S01]  /*0d10*/  S2UR UR5, SR_CgaCtaId ;  /* 0x00000000000579c3 */ /* 0x000f220000008800 */
[----:B------:R-:W-:-:S07]  /*0d20*/  UMOV UR4, 0x400 ;  /* 0x0000040000047882 */ /* 0x000fce0000000000 */
[----:B0-2---:R-:W3:Y:S01]  /*0d30*/  LDC.64 R2, c[0x0][0x388] ;  /* 0x0000e200ff027b82 */ /* 0x005ee20000000a00 */
[----:B----4-:R-:W-:Y:S01]  /*0d40*/  ULEA UR4, UR5, UR4, 0x18 ;  /* 0x0000000405047291 */ /* 0x010fe2000f8ec0ff */
[----:B---3--:R-:W-:-:S08]  /*0d50*/  IMAD.WIDE.U32 R2, R0, 0x4, R2 ;  /* 0x0000000400027825 */ /* 0x008fd000078e0002 */
[----:B------:R-:W0:Y:S04]  /*0d60*/  LDS R5, [UR4] ;  /* 0x00000004ff057984 */ /* 0x000e280008000800 */
[----:B0-----:R-:W-:Y:S01]  /*0d70*/  REDG.E.ADD.F32.FTZ.RN.STRONG.GPU desc[UR8][R2.64], R5 ;  /* 0x00000005020079a6 */ /* 0x001fe2000c12f308 */
[----:B------:R-:W-:Y:S05]  /*0d80*/  EXIT ;  /* 0x000000000000794d */ /* 0x000fea0003800000 */
.L_x_9:
[----:B------:R-:W-:-:S00]  /*0d90*/  BRA `(.L_x_9) ;  /* 0xfffffffc00fc7947 */ /* 0x000fc0000383ffff */
[----:B------:R-:W-:-:S00]  /*0da0*/  NOP ;  /* 0x0000000000007918 */ /* 0x000fc00000000000 */
        /* <DEDUP_REMOVED lines=13> */
.L_x_20:


//--------------------- .text._Z13sum_v2_kernelPKfPfii --------------------------
	.section	.text._Z13sum_v2_kernelPKfPfii,"ax",@progbits
	.align	128
        .global         _Z13sum_v2_kernelPKfPfii
        .type           _Z13sum_v2_kernelPKfPfii,@function
        .size           _Z13sum_v2_kernelPKfPfii,(.L_x_21 - _Z13sum_v2_kernelPKfPfii)
        .other          _Z13sum_v2_kernelPKfPfii,@"STO_CUDA_ENTRY STV_DEFAULT"
_Z13sum_v2_kernelPKfPfii:
.text._Z13sum_v2_kernelPKfPfii:
[----:B------:R-:W-:Y:S01]  /*0000*/  LDC R1, c[0x0][0x37c] ;  /* 0x0000df00ff017b82 */ /* 0x000fe20000000800 */
[----:B------:R-:W0:Y:S07]  /*0010*/  S2R R7, SR_TID.X ;  /* 0x0000000000077919 */ /* 0x000e2e0000002100 */
[----:B------:R-:W0:Y:S01]  /*0020*/  S2UR UR4, SR_CTAID.X ;  /* 0x00000000000479c3 */ /* 0x000e220000002500 */
[----:B------:R-:W1:Y:S01]  /*0030*/  LDCU UR5, c[0x0][0x394] ;  /* 0x00007280ff0577ac */ /* 0x000e620008000800 */
[----:B------:R-:W2:Y:S01]  /*0040*/  S2R R9, SR_CTAID.Y ;  /* 0x0000000000097919 */ /* 0x000ea20000002600 */
[----:B------:R-:W3:Y:S05]  /*0050*/  LDCU.64 UR6, c[0x0][0x358] ;  /* 0x00006b00ff0677ac */ /* 0x000eea0008000a00 */
[----:B------:R-:W0:Y:S02]  /*0060*/  LDC R4, c[0x0][0x360] ;  /* 0x0000d800ff047b82 */ /* 0x000e240000000800 */
[----:B0-----:R-:W-:-:S05]  /*0070*/  IMAD R0, R4, UR4, R7 ;  /* 0x0000000404007c24 */ /* 0x001fca000f8e0207 */
[----:B-1----:R-:W-:-:S13]  /*0080*/  ISETP.GE.AND P0, PT, R0, UR5, PT ;  /* 0x0000000500007c0c */ /* 0x002fda000bf06270 */
[----:B------:R-:W0:Y:S01]  /*0090*/  @!P0 LDC.64 R2, c[0x0][0x380] ;  /* 0x0000e000ff028b82 */ /* 0x000e220000000a00 */
[----:B--2---:R-:W-:Y:S02]  /*00a0*/  @!P0 IMAD R5, R9, UR5, R0 ;  /* 0x0000000509058c24 */ /* 0x004fe4000f8e0200 */
[----:B------:R-:W-:Y:S02]  /*00b0*/  IMAD.MOV.U32 R0, RZ, RZ, RZ ;  /* 0x000000ffff007224 */ /* 0x000fe400078e00ff */
[----:B0-----:R-:W-:-:S05]  /*00c0*/  @!P0 IMAD.WIDE R2, R5, 0x4, R2 ;  /* 0x0000000405028825 */ /* 0x001fca00078e0202 */
[----:B---3--:R-:W2:Y:S01]  /*00d0*/  @!P0 LDG.E R0, desc[UR6][R2.64] ;  /* 0x0000000602008981 */ /* 0x008ea2000c1e1900 */
[----:B------:R-:W0:Y:S01]  /*00e0*/  S2UR UR5, SR_CgaCtaId ;  /* 0x00000000000579c3 */ /* 0x000e220000008800 */
[----:B------:R-:W-:Y:S01]  /*00f0*/  UMOV UR4, 0x400 ;  /* 0x0000040000047882 */ /* 0x000fe20000000000 */
[----:B------:R-:W-:Y:S02]  /*0100*/  ISETP.GE.U32.AND P1, PT, R4, 0x2, PT ;  /* 0x000000020400780c */ /* 0x000fe40003f26070 */
[----:B------:R-:W-:Y:S01]  /*0110*/  ISETP.NE.AND P0, PT, R7, RZ, PT ;  /* 0x000000ff0700720c */ /* 0x000fe20003f05270 */
[----:B0-----:R-:W-:-:S06]  /*0120*/  ULEA UR4, UR5, UR4, 0x18 ;  /* 0x0000000405047291 */ /* 0x001fcc000f8ec0ff */
[----:B------:R-:W-:-:S05]  /*0130*/  LEA R5, R7, UR4, 0x2 ;  /* 0x0000000407057c11 */ /* 0x000fca000f8e10ff */
[----:B--2---:R0:W-:Y:S01]  /*0140*/  STS [R5], R0 ;  /* 0x0000000005007388 */ /* 0x0041e20000000800 */
[----:B------:R-:W-:Y:S06]  /*0150*/  BAR.SYNC.DEFER_BLOCKING 0x0 ;  /* 0x0000000000007b1d */ /* 0x000fec0000010000 */
[----:B------:R-:W-:Y:S05]  /*0160*/  @!P1 BRA `(.L_x_10) ;  /* 0x0000000000309947 */ /* 0x000fea0003800000 */
.L_x_11:
[----:B------:R-:W-:Y:S01]  /*0170*/  SHF.R.U32.HI R6, RZ, 0x1, R4 ;  /* 0x00000001ff067819 */ /* 0x000fe20000011604 */
[----:B01----:R-:W-:Y:S01]  /*0180*/  IMAD.MOV.U32 R0, RZ, RZ, RZ ;  /* 0x000000ffff007224 */ /* 0x003fe200078e00ff */
[----:B------:R-:W-:Y:S02]  /*0190*/  LDS R3, [R5] ;  /* 0x0000000005037984 */ /* 0x000fe40000000800 */
[----:B------:R-:W-:-:S13]  /*01a0*/  ISETP.GE.U32.AND P1, PT, R7, R6, PT ;  /* 0x000000060700720c */ /* 0x000fda0003f26070 */
[----:B------:R-:W-:-:S05]  /*01b0*/  @!P1 LEA R2, R6, R5, 0x2 ;  /* 0x0000000506029211 */ /* 0x000fca00078e10ff */
[----:B------:R-:W0:Y:S01]  /*01c0*/  @!P1 LDS R0, [R2] ;  /* 0x0000000002009984 */ /* 0x000e220000000800 */
[----:B------:R-:W-:Y:S01]  /*01d0*/  ISETP.GT.U32.AND P1, PT, R4, 0x3, PT ;  /* 0x000000030400780c */ /* 0x000fe20003f24070 */
[----:B------:R-:W-:Y:S02]  /*01e0*/  IMAD.MOV.U32 R4, RZ, RZ, R6 ;  /* 0x000000ffff047224 */ /* 0x000fe400078e0006 */
[----:B0-----:R-:W-:-:S05]  /*01f0*/  FADD R0, R3, R0 ;  /* 0x0000000003007221 */ /* 0x001fca0000000000 */
[----:B------:R1:W-:Y:S01]  /*0200*/  STS [R5], R0 ;  /* 0x0000000005007388 */ /* 0x0003e20000000800 */
[----:B------:R-:W-:Y:S06]  /*0210*/  BAR.SYNC.DEFER_BLOCKING 0x0 ;  /* 0x0000000000007b1d */ /* 0x000fec0000010000 */
[----:B------:R-:W-:Y:S05]  /*0220*/  @P1 BRA `(.L_x_11) ;  /* 0xfffffffc00d01947 */ /* 0x000fea000383ffff */
.L_x_10:
[----:B------:R-:W-:Y:S05]  /*0230*/  @P0 EXIT ;  /* 0x000000000000094d */ /* 0x000fea0003800000 */
[----:B------:R-:W2:Y:S01]  /*0240*/  S2UR UR5, SR_CgaCtaId ;  /* 0x00000000000579c3 */ /* 0x000ea20000008800 */
[----:B------:R-:W-:-:S07]  /*0250*/  UMOV UR4, 0x400 ;  /* 0x0000040000047882 */ /* 0x000fce0000000000 */
[----:B------:R-:W3:Y:S01]  /*0260*/  LDC.64 R2, c[0x0][0x388] ;  /* 0x0000e200ff027b82 */ /* 0x000ee20000000a00 */
[----:B--2---:R-:W-:Y:S01]  /*0270*/  ULEA UR4, UR5, UR4, 0x18 ;  /* 0x0000000405047291 */ /* 0x004fe2000f8ec0ff */
[----:B---3--:R-:W-:-:S08]  /*0280*/  IMAD.WIDE.U32 R2, R9, 0x4, R2 ;  /* 0x0000000409027825 */ /* 0x008fd000078e0002 */
[----:B01----:R-:W0:Y:S04]  /*0290*/  LDS R5, [UR4] ;  /* 0x00000004ff057984 */ /* 0x003e280008000800 */
[----:B0-----:R-:W-:Y:S01]  /*02a0*/  REDG.E.ADD.F32.FTZ.RN.STRONG.GPU desc[UR6][R2.64], R5 ;  /* 0x00000005020079a6 */ /* 0x001fe2000c12f306 */
[----:B------:R-:W-:Y:S05]  /*02b0*/  EXIT ;  /* 0x000000000000794d */ /* 0x000fea0003800000 */
.L_x_12:
        /* <DEDUP_REMOVED lines=12> */
.L_x_21:


//--------------------- .text._Z13sum_v1_kernelPKfPfii --------------------------
	.section	.text._Z13sum_v1_kernelPKfPfii,"ax",@progbits
	.align	128
        .global         _Z13sum_v1_kernelPKfPfii
        .type           _Z13sum_v1_kernelPKfPfii,@function
        .size           _Z13sum_v1_kernelPKfPfii,(.L_x_22 - _Z13sum_v1_kernelPKfPfii)
        .other          _Z13sum_v1_kernelPKfPfii,@"STO_CUDA_ENTRY STV_DEFAULT"
_Z13sum_v1_kernelPKfPfii:
.text._Z13sum_v1_kernelPKfPfii:
[----:B------:R-:W-:Y:S01]  /*0000*/  LDC R1, c[0x0][0x37c] ;  /* 0x0000df00ff017b82 */ /* 0x000fe20000000800 */
[----:B------:R-:W0:Y:S07]  /*0010*/  S2R R3, SR_TID.X ;  /* 0x0000000000037919 */ /* 0x000e2e0000002100 */
[----:B------:R-:W0:Y:S01]  /*0020*/  S2UR UR4, SR_CTAID.X ;  /* 0x00000000000479c3 */ /* 0x000e220000002500 */
[----:B------:R-:W1:Y:S07]  /*0030*/  LDCU UR5, c[0x0][0x390] ;  /* 0x00007200ff0577ac */ /* 0x000e6e0008000800 */
[----:B------:R-:W0:Y:S02]  /*0040*/  LDC R0, c[0x0][0x360] ;  /* 0x0000d800ff007b82 */ /* 0x000e240000000800 */
[----:B0-----:R-:W-:-:S05]  /*0050*/  IMAD R0, R0, UR4, R3 ;  /* 0x0000000400007c24 */ /* 0x001fca000f8e0203 */
[----:B-1----:R-:W-:-:S13]  /*0060*/  ISETP.GE.AND P0, PT, R0, UR5, PT ;  /* 0x0000000500007c0c */ /* 0x002fda000bf06270 */
[----:B------:R-:W-:Y:S05]  /*0070*/  @P0 EXIT ;  /* 0x000000000000094d */ /* 0x000fea0003800000 */
[----:B------:R-:W0:Y:S01]  /*0080*/  LDCU UR7, c[0x0][0x394] ;  /* 0x00007280ff0777ac */ /* 0x000e220008000800 */
[----:B------:R-:W-:Y:S01]  /*0090*/  HFMA2 R4, -RZ, RZ, 0, 0 ;  /* 0x00000000ff047431 */ /* 0x000fe200000001ff */
[----:B------:R-:W1:Y:S01]  /*00a0*/  LDCU.64 UR12, c[0x0][0x358] ;  /* 0x00006b00ff0c77ac */ /* 0x000e620008000a00 */
[----:B0-----:R-:W-:-:S09]  /*00b0*/  UISETP.GE.AND UP0, UPT, UR7, 0x1, UPT ;  /* 0x000000010700788c */ /* 0x001fd2000bf06270 */
[----:B-1----:R-:W-:Y:S05]  /*00c0*/  BRA.U !UP0, `(.L_x_13) ;  /* 0x0000000d080c7547 */ /* 0x002fea000b800000 */
[----:B------:R-:W-:Y:S02]  /*00d0*/  UISETP.GE.U32.AND UP1, UPT, UR7, 0x10, UPT ;  /* 0x000000100700788c */ /* 0x000fe4000bf26070 */
[----:B------:R-:W-:Y:S01]  /*00e0*/  IMAD R6, R0, UR7, RZ ;  /* 0x0000000700067c24 */ /* 0x000fe2000f8e02ff */
[----:B------:R-:W-:Y:S01]  /*00f0*/  ULOP3.LUT UR10, UR7, 0xf, URZ, 0xc0, !UPT ;  /* 0x0000000f070a7892 */ /* 0x000fe2000f8ec0ff */
[----:B------:R-:W-:Y:S01]  /*0100*/  CS2R R4, SRZ ;  /* 0x0000000000047805 */ /* 0x000fe2000001ff00 */
[----:B------:R-:W-:Y:S02]  /*0110*/  UMOV UR4, URZ ;  /* 0x000000ff00047c82 */ /* 0x000fe40008000000 */
[----:B------:R-:W-:Y:S02]  /*0120*/  UISETP.NE.AND UP0, UPT, UR10, URZ, UPT ;  /* 0x000000ff0a00728c */ /* 0x000fe4000bf05270 */
[----:B------:R-:W-:Y:S09]  /*0130*/  BRA.U !UP1, `(.L_x_14) ;  /* 0x0000000509787547 */ /* 0x000ff2000b800000 */
[----:B------:R-:W0:Y:S01]  /*0140*/  LDCU.64 UR8, c[0x0][0x380] ;  /* 0x00007000ff0877ac */ /* 0x000e220008000a00 */
[----:B------:R-:W-:Y:S02]  /*0150*/  MOV R5, RZ ;  /* 0x000000ff00057202 */ /* 0x000fe40000000f00 */
[----:B------:R-:W-:Y:S01]  /*0160*/  MOV R7, R6 ;  /* 0x0000000600077202 */ /* 0x000fe20000000f00 */
[----:B------:R-:W-:Y:S02]  /*0170*/  ULOP3.LUT UR4, UR7, 0x7ffffff0, URZ, 0xc0, !UPT ;  /* 0x7ffffff007047892 */ /* 0x000fe4000f8ec0ff */
[----:B0-----:R-:W-:Y:S02]  /*0180*/  UIADD3 UR5, UP1, UPT, UR8, 0x20, URZ ;  /* 0x0000002008057890 */ /* 0x001fe4000ff3e0ff */
[----:B------:R-:W-:Y:S02]  /*0190*/  UIADD3 UR8, UPT, UPT, -UR4, URZ, URZ ;  /* 0x000000ff04087290 */ /* 0x000fe4000fffe1ff */
[----:B------:R-:W-:-:S12]  /*01a0*/  UIADD3.X UR6, UPT, UPT, URZ, UR9, URZ, UP1, !UPT ;  /* 0x00000009ff067290 */ /* 0x000fd80008ffe4ff */
.L_x_15:
[----:B------:R-:W-:Y:S02]  /*01b0*/  MOV R2, UR5 ;  /* 0x0000000500027c02 */ /* 0x000fe40008000f00 */
[----:B------:R-:W-:-:S03]  /*01c0*/  MOV R3, UR6 ;  /* 0x0000000600037c02 */ /* 0x000fc60008000f00 */
[----:B------:R-:W-:-:S05]  /*01d0*/  IMAD.WIDE R2, R7, 0x4, R2 ;  /* 0x0000000407027825 */ /* 0x000fca00078e0202 */
[----:B------:R-:W2:Y:S04]  /*01e0*/  LDG.E R22, desc[UR12][R2.64+-0x20] ;  /* 0xffffe00c02167981 */ /* 0x000ea8000c1e1900 */
[----:B------:R-:W3:Y:S04]  /*01f0*/  LDG.E R25, desc[UR12][R2.64+-0x1c] ;  /* 0xffffe40c02197981 */ /* 0x000ee8000c1e1900 */
[----:B------:R-:W4:Y:S04]  /*0200*/  LDG.E R20, desc[UR12][R2.64+-0x18] ;  /* 0xffffe80c02147981 */ /* 0x000f28000c1e1900 */
[----:B------:R-:W5:Y:S04]  /*0210*/  LDG.E R19, desc[UR12][R2.64+-0x14] ;  /* 0xffffec0c02137981 */ /* 0x000f68000c1e1900 */
        /* <DEDUP_REMOVED lines=11> */
[----:B------:R0:W5:Y:S01]  /*02d0*/  LDG.E R21, desc[UR12][R2.64+0x1c] ;  /* 0x00001c0c02157981 */ /* 0x000162000c1e1900 */
[----:B------:R-:W-:Y:S01]  /*02e0*/  UIADD3 UR8, UPT, UPT, UR8, 0x10, URZ ;  /* 0x0000001008087890 */ /* 0x000fe2000fffe0ff */
[----:B------:R-:W-:-:S03]  /*02f0*/  IADD3 R7, PT, PT, R7, 0x10, RZ ;  /* 0x0000001007077810 */ /* 0x000fc60007ffe0ff */
[----:B------:R-:W-:Y:S01]  /*0300*/  UISETP.NE.AND UP1, UPT, UR8, URZ, UPT ;  /* 0x000000ff0800728c */ /* 0x000fe2000bf25270 */
[----:B--2---:R-:W-:-:S04]  /*0310*/  FADD R5, R22, -R5 ;  /* 0x8000000516057221 */ /* 0x004fc80000000000 */
[----:B------:R-:W-:-:S04]  /*0320*/  FADD R23, R5, R4 ;  /* 0x0000000405177221 */ /* 0x000fc80000000000 */
[----:B------:R-:W-:-:S04]  /*0330*/  FADD R4, R23, -R4 ;  /* 0x8000000417047221 */ /* 0x000fc80000000000 */
[----:B------:R-:W-:-:S04]  /*0340*/  FADD R4, -R5, R4 ;  /* 0x0000000405047221 */ /* 0x000fc80000000100 */
[----:B---3--:R-:W-:-:S04]  /*0350*/  FADD R4, -R4, R25 ;  /* 0x0000001904047221 */ /* 0x008fc80000000100 */
[----:B------:R-:W-:-:S04]  /*0360*/  FADD R22, R23, R4 ;  /* 0x0000000417167221 */ /* 0x000fc80000000000 */
[----:B------:R-:W-:-:S04]  /*0370*/  FADD R23, -R23, R22 ;  /* 0x0000001617177221 */ /* 0x000fc80000000100 */
[----:B------:R-:W-:-:S04]  /*0380*/  FADD R23, -R4, R23 ;  /* 0x0000001704177221 */ /* 0x000fc80000000100 */
[----:B----4-:R-:W-:-:S04]  /*0390*/  FADD R23, -R23, R20 ;  /* 0x0000001417177221 */ /* 0x010fc80000000100 */
[----:B------:R-:W-:-:S04]  /*03a0*/  FADD R5, R22, R23 ;  /* 0x0000001716057221 */ /* 0x000fc80000000000 */
[----:B------:R-:W-:-:S04]  /*03b0*/  FADD R22, -R22, R5 ;  /* 0x0000000516167221 */ /* 0x000fc80000000100 */
[----:B------:R-:W-:-:S04]  /*03c0*/  FADD R22, -R23, R22 ;  /* 0x0000001617167221 */ /* 0x000fc80000000100 */
[----:B-----5:R-:W-:-:S04]  /*03d0*/  FADD R22, -R22, R19 ;  /* 0x0000001316167221 */ /* 0x020fc80000000100 */
[----:B0-----:R-:W-:-:S04]  /*03e0*/  FADD R2, R5, R22 ;  /* 0x0000001605027221 */ /* 0x001fc80000000000 */
[----:B------:R-:W-:-:S04]  /*03f0*/  FADD R5, -R5, R2 ;  /* 0x0000000205057221 */ /* 0x000fc80000000100 */
[----:B------:R-:W-:-:S04]  /*0400*/  FADD R5, -R22, R5 ;  /* 0x0000000516057221 */ /* 0x000fc80000000100 */
[----:B------:R-:W-:-:S04]  /*0410*/  FADD R5, -R5, R18 ;  /* 0x0000001205057221 */ /* 0x000fc80000000100 */
[----:B------:R-:W-:-:S04]  /*0420*/  FADD R3, R2, R5 ;  /* 0x0000000502037221 */ /* 0x000fc80000000000 */
        /* <DEDUP_REMOVED lines=45> */
[----:B------:R-:W-:Y:S01]  /*0700*/  FADD R5, -R2, R5 ;  /* 0x0000000502057221 */ /* 0x000fe20000000100 */
[----:B------:R-:W-:Y:S06]  /*0710*/  BRA.U UP1, `(.L_x_15) ;  /* 0xfffffff901a47547 */ /* 0x000fec000b83ffff */
.L_x_14:
[----:B------:R-:W-:Y:S05]  /*0720*/  BRA.U !UP0, `(.L_x_13) ;  /* 0x0000000508747547 */ /* 0x000fea000b800000 */
[----:B------:R-:W-:Y:S02]  /*0730*/  UISETP.GE.U32.AND UP0, UPT, UR10, 0x8, UPT ;  /* 0x000000080a00788c */ /* 0x000fe4000bf06070 */
[----:B------:R-:W-:-:S04]  /*0740*/  ULOP3.LUT UR6, UR7, 0x7, URZ, 0xc0, !UPT ;  /* 0x0000000707067892 */ /* 0x000fc8000f8ec0ff */
[----:B------:R-:W-:-:S03]  /*0750*/  UISETP.NE.AND UP1, UPT, UR6, URZ, UPT ;  /* 0x000000ff0600728c */ /* 0x000fc6000bf25270 */
[----:B------:R-:W-:Y:S08]  /*0760*/  BRA.U !UP0, `(.L_x_16) ;  /* 0x0000000108b07547 */ /* 0x000ff0000b800000 */
[----:B------:R-:W0:Y:S01]  /*0770*/  LDC.64 R10, c[0x0][0x380] ;  /* 0x0000e000ff0a7b82 */ /* 0x000e220000000a00 */
[----:B------:R-:W-:-:S05]  /*0780*/  IADD3 R3, PT, PT, R6, UR4, RZ ;  /* 0x0000000406037c10 */ /* 0x000fca000fffe0ff */
[----:B0-----:R-:W-:-:S05]  /*0790*/  IMAD.WIDE R10, R3, 0x4, R10 ;  /* 0x00000004030a7825 */ /* 0x001fca00078e020a */
[----:B------:R-:W2:Y:S04]  /*07a0*/  LDG.E R12, desc[UR12][R10.64] ;  /* 0x0000000c0a0c7981 */ /* 0x000ea8000c1e1900 */
[----:B------:R-:W3:Y:S04]  /*07b0*/  LDG.E R13, desc[UR12][R10.64+0x4] ;  /* 0x0000040c0a0d7981 */ /* 0x000ee8000c1e1900 */
[----:B------:R-:W4:Y:S04]  /*07c0*/  LDG.E R14, desc[UR12][R10.64+0x8] ;  /* 0x0000080c0a0e7981 */ /* 0x000f28000c1e1900 */
[----:B------:R-:W5:Y:S04]  /*07d0*/  LDG.E R15, desc[UR12][R10.64+0xc] ;  /* 0x00000c0c0a0f7981 */ /* 0x000f68000c1e1900 */
[----:B------:R-:W5:Y:S04]  /*07e0*/  LDG.E R7, desc[UR12][R10.64+0x10] ;  /* 0x0000100c0a077981 */ /* 0x000f68000c1e1900 */
[----:B------:R-:W5:Y:S04]  /*07f0*/  LDG.E R3, desc[UR12][R10.64+0x14] ;  /* 0x0000140c0a037981 */ /* 0x000f68000c1e1900 */
[----:B------:R-:W5:Y:S04]  /*0800*/  LDG.E R2, desc[UR12][R10.64+0x18] ;  /* 0x0000180c0a027981 */ /* 0x000f68000c1e1900 */
[----:B------:R0:W5:Y:S01]  /*0810*/  LDG.E R8, desc[UR12][R10.64+0x1c] ;  /* 0x00001c0c0a087981 */ /* 0x000162000c1e1900 */
[----:B------:R-:W-:Y:S01]  /*0820*/  UIADD3 UR4, UPT, UPT, UR4, 0x8, URZ ;  /* 0x0000000804047890 */ /* 0x000fe2000fffe0ff */
[----:B--2---:R-:W-:-:S04]  /*0830*/  FADD R5, -R5, R12 ;  /* 0x0000000c05057221 */ /* 0x004fc80000000100 */
[----:B------:R-:W-:-:S04]  /*0840*/  FADD R9, R4, R5 ;  /* 0x0000000504097221 */ /* 0x000fc80000000000 */
[----:B------:R-:W-:-:S04]  /*0850*/  FADD R4, -R4, R9 ;  /* 0x0000000904047221 */ /* 0x000fc80000000100 */
        /* <DEDUP_REMOVED lines=28> */
[----:B------:R-:W-:-:S07]  /*0a20*/  FADD R5, -R8, R3 ;  /* 0x0000000308057221 */ /* 0x000fce0000000100 */
.L_x_16:
        /* <DEDUP_REMOVED lines=11> */
[----:B------:R-:W5:Y:S01]  /*0ae0*/  LDG.E R11, desc[UR12][R2.64+0xc] ;  /* 0x00000c0c020b7981 */ /* 0x000f62000c1e1900 */
        /* <DEDUP_REMOVED lines=16> */
[----:B------:R-:W-:-:S07]  /*0bf0*/  FADD R5, -R8, R5 ;  /* 0x0000000508057221 */ /* 0x000fce0000000100 */
.L_x_17:
[----:B------:R-:W-:Y:S05]  /*0c00*/  BRA.U !UP1, `(.L_x_13) ;  /* 0x00000001093c7547 */ /* 0x000fea000b800000 */
[----:B------:R-:W0:Y:S01]  /*0c10*/  LDC.64 R8, c[0x0][0x380] ;  /* 0x0000e000ff087b82 */ /* 0x000e220000000a00 */
[----:B------:R-:W-:Y:S01]  /*0c20*/  IADD3 R7, PT, PT, R6, UR4, RZ ;  /* 0x0000000406077c10 */ /* 0x000fe2000fffe0ff */
[----:B------:R-:W-:-:S12]  /*0c30*/  UIADD3 UR5, UPT, UPT, -UR5, URZ, URZ ;  /* 0x000000ff05057290 */ /* 0x000fd8000fffe1ff */
.L_x_18:
[----:B0-----:R-:W-:-:S06]  /*0c40*/  IMAD.WIDE R2, R7, 0x4, R8 ;  /* 0x0000000407027825 */ /* 0x001fcc00078e0208 */
[----:B------:R-:W2:Y:S01]  /*0c50*/  LDG.E R2, desc[UR12][R2.64] ;  /* 0x0000000c02027981 */ /* 0x000ea2000c1e1900 */
[----:B------:R-:W-:Y:S01]  /*0c60*/  UIADD3 UR5, UPT, UPT, UR5, 0x1, URZ ;  /* 0x0000000105057890 */ /* 0x000fe2000fffe0ff */
[----:B------:R-:W-:-:S03]  /*0c70*/  IADD3 R7, PT, PT, R7, 0x1, RZ ;  /* 0x0000000107077810 */ /* 0x000fc60007ffe0ff */
[----:B------:R-:W-:Y:S01]  /*0c80*/  UISETP.NE.AND UP0, UPT, UR5, URZ, UPT ;  /* 0x000000ff0500728c */ /* 0x000fe2000bf05270 */
[----:B--2---:R-:W-:-:S04]  /*0c90*/  FADD R5, R2, -R5 ;  /* 0x8000000502057221 */ /* 0x004fc80000000000 */
[----:B------:R-:W-:-:S04]  /*0ca0*/  FADD R11, R5, R4 ;  /* 0x00000004050b7221 */ /* 0x000fc80000000000 */
[----:B------:R-:W-:-:S04]  /*0cb0*/  FADD R4, R11, -R4 ;  /* 0x800000040b047221 */ /* 0x000fc80000000000 */
[----:B------:R-:W-:Y:S01]  /*0cc0*/  FADD R5, -R5, R4 ;  /* 0x0000000405057221 */ /* 0x000fe20000000100 */
[----:B------:R-:W-:Y:S01]  /*0cd0*/  MOV R4, R11 ;  /* 0x0000000b00047202 */ /* 0x000fe20000000f00 */
[----:B------:R-:W-:Y:S06]  /*0ce0*/  BRA.U UP0, `(.L_x_18) ;  /* 0xfffffffd00d47547 */ /* 0x000fec000b83ffff */
[----:B------:R-:W-:-:S07]  /*0cf0*/  MOV R4, R11 ;  /* 0x0000000b00047202 */ /* 0x000fce0000000f00 */
.L_x_13:
[----:B------:R-:W0:Y:S02]  /*0d00*/  LDC.64 R2, c[0x0][0x388] ;  /* 0x0000e200ff027b82 */ /* 0x000e240000000a00 */
[----:B0-----:R-:W-:-:S05]  /*0d10*/  IMAD.WIDE R2, R0, 0x4, R2 ;  /* 0x0000000400027825 */ /* 0x001fca00078e0202 */
[----:B------:R-:W-:Y:S01]  /*0d20*/  STG.E desc[UR12][R2.64], R4 ;  /* 0x0000000402007986 */ /* 0x000fe2000c10190c */
[----:B------:R-:W-:Y:S05]  /*0d30*/  EXIT ;  /* 0x000000000000794d */ /* 0x000fea0003800000 */
.L_x_19:
        /* <DEDUP_REMOVED lines=12> */
.L_x_22:


//--------------------- .nv.shared._Z13sum_v3_kernelPKfPfiii --------------------------
	.section	.nv.shared._Z13sum_v3_kernelPKfPfiii,"aw",@nobits
	.sectionflags	@""
	.align	16
	.zero		1024


//--------------------- .nv.shared.reserved.0     --------------------------
	.section	.nv.shared.reserved.0,"aw",@nobits
	.weak		__nv_reservedSMEM_offset_0_alias
	.size		__nv_reservedSMEM_offset_0_alias, 0, 64
	.other		__nv_reservedSMEM_offset_0_alias,@"STO_CUDA_RESERVED_SHARED STV_DEFAULT"
__nv_reservedSMEM_offset_0_alias:
	.zero		0
	.zero		64


//--------------------- .nv.shared._Z13sum_v2_kernelPKfPfii --------------------------
	.section	.nv.shared._Z13sum_v2_kernelPKfPfii,"aw",@nobits
	.sectionflags	@""
	.align	16
	.zero		1024


//--------------------- .nv.shared._Z13sum_v1_kernelPKfPfii --------------------------
	.section	.nv.shared._Z13sum_v1_kernelPKfPfii,"aw",@nobits
	.sectionflags	@""
	.align	16
	.zero		1024


//--------------------- .nv.constant0._Z13sum_v3_kernelPKfPfiii --------------------------
	.section	.nv.constant0._Z13sum_v3_kernelPKfPfiii,"a",@progbits
	.sectionflags	@""
	.align	4
.nv.constant0._Z13sum_v3_kernelPKfPfiii:
	.zero		924


//--------------------- .nv.constant0._Z13sum_v2_kernelPKfPfii --------------------------
	.section	.nv.constant0._Z13sum_v2_kernelPKfPfii,"a",@progbits
	.sectionflags	@""
	.align	4
.nv.constant0._Z13sum_v2_kernelPKfPfii:
	.zero		920


//--------------------- .nv.constant0._Z13sum_v1_kernelPKfPfii --------------------------
	.section	.nv.constant0._Z13sum_v1_kernelPKfPfii,"a",@progbits
	.sectionflags	@""
	.align	4
.nv.constant0._Z13sum_v1_kernelPKfPfii:
	.zero		920


//--------------------- SYMBOLS --------------------------

	.type		.nv.reservedSmem.offset0,@object
	.size		.nv.reservedSmem.offset0,0x4
	.type		.nv.reservedSmem.cap,@object
	.size		.nv.reservedSmem.cap,0x4
